// auto-generated by cutlass_sweep.gemm — config: {"arch": "sm_90", "cluster_m": 1, "cluster_n": 2, "dtype": "fp16", "dtype_b": "fp16", "layout": "nn", "stages": 4, "tile_k": 64, "tile_m": 128, "tile_n": 128}
#include "cutlass/cutlass.h"
#include "cutlass/gemm/collective/collective_builder.hpp"
#include "cutlass/gemm/device/gemm_universal_adapter.h"
#include "cutlass/gemm/kernel/gemm_universal.hpp"
#include "cutlass/epilogue/collective/collective_builder.hpp"

using ElemA = cutlass::half_t;
using ElemB = cutlass::half_t;
using ElemCD = cutlass::half_t;
using Acc  = float;
using TileShape    = cute::Shape<cute::_128, cute::_128, cute::_64>;
using ClusterShape = cute::Shape<cute::_1, cute::_2, cute::_1>;

using CollectiveEpilogue = typename cutlass::epilogue::collective::CollectiveBuilder<
    cutlass::arch::Sm90, cutlass::arch::OpClassTensorOp,
    TileShape, ClusterShape,
    cutlass::epilogue::collective::EpilogueTileAuto,
    Acc, Acc,
    ElemCD, cutlass::layout::RowMajor, 128 / cutlass::sizeof_bits<ElemCD>::value,
    ElemCD, cutlass::layout::RowMajor, 128 / cutlass::sizeof_bits<ElemCD>::value,
    cutlass::epilogue::collective::EpilogueScheduleAuto
  >::CollectiveOp;

using CollectiveMainloop = typename cutlass::gemm::collective::CollectiveBuilder<
    cutlass::arch::Sm90, cutlass::arch::OpClassTensorOp,
    ElemA, cutlass::layout::RowMajor, 128 / cutlass::sizeof_bits<ElemA>::value,
    ElemB, cutlass::layout::RowMajor, 128 / cutlass::sizeof_bits<ElemB>::value,
    Acc,
    TileShape, ClusterShape,
    cutlass::gemm::collective::StageCount<4>,
    cutlass::gemm::collective::KernelScheduleAuto
  >::CollectiveOp;

using GemmKernel = cutlass::gemm::kernel::GemmUniversal<
    cute::Shape<int,int,int,int>,
    CollectiveMainloop,
    CollectiveEpilogue
>;
using Gemm = cutlass::gemm::device::GemmUniversalAdapter<GemmKernel>;

// Force the device kernel symbol into the cubin without needing a host main.
auto* _anchor = &cutlass::device_kernel<GemmKernel>;


// ===== COMPILED SASS (sm_90a) =====

	.target	sm_90a

	.elftype	@"ET_EXEC"


//--------------------- .note.nv.tkinfo           --------------------------
	.section	.note.nv.tkinfo,"",@"SHT_NOTE"
	.sectionflags	@"SHF_NOTE_NV_TKINFO"
	.tkinfo
        /*0018*/ 	.word	0x00000002
        /*0030*/ 	.string	""
        /*0030*/ 	.string	"ptxas"
        /*0030*/ 	.string	"Cuda compilation tools, release 13.0, V13.0.88"
        /*0030*/ 	.string	"Build cuda_13.0.r13.0/compiler.36424714_0"
        /*0030*/ 	.string	"-arch sm_90a -m 64 "



//--------------------- .note.nv.cuinfo           --------------------------
	.section	.note.nv.cuinfo,"",@"SHT_NOTE"
	.sectionflags	@"SHF_NOTE_NV_CUINFO"
        /*0018*/ 	.short	0x0002
        /*001a*/ 	.short	0x005a
        /*001c*/ 	.short	0x0082
	.zero		2


//--------------------- .nv.info                  --------------------------
	.section	.nv.info,"",@"SHT_CUDA_INFO"
	.align	4


	//----- nvinfo : EIATTR_REGCOUNT
	.align		4
        /*0000*/ 	.byte	0x04, 0x2f
        /*0002*/ 	.short	(.L_15 - .L_14)
	.align		4
.L_14:
        /*0004*/ 	.word	index@(_ZN7cutlass13device_kernelINS_4gemm6kernel13GemmUniversalIN4cute5tupleIJiiiiEEENS1_10collective13CollectiveMmaINS1_34MainloopSm90TmaGmmaWarpSpecializedILi4ENS5_IJNS4_1CILi1EEENSA_ILi2EEESB_EEENS1_35KernelTmaWarpSpecializedCooperativeEEENS5_IJNSA_ILi128EEESG_NSA_ILi64EEEEEENS_6half_tENS5_IJlSB_lEEESJ_NS5_IJSB_llEEENS4_8TiledMMAINS4_8MMA_AtomIJNS4_4SM904GMMA26MMA_64x128x16_F32F16F16_SSILNSP_5MajorE0ELSR_1ELNSP_7ScaleInE1ELSS_1EEEEEENS4_6LayoutINS5_IJSC_SB_SB_EEENS5_IJSB_NSA_ILi0EEESX_EEEEENS5_IJNS4_10UnderscoreES10_S10_EEEEENS4_23SM90_TMA_LOAD_MULTICASTENS4_14ComposedLayoutINS4_7SwizzleILi3ELi4ELi3EEENS4_18smem_ptr_flag_bitsILi16EEENSV_INS5_IJNSA_ILi8EEESH_EEENS5_IJSH_SB_EEEEEEEvNS4_8identityENS4_13SM90_TMA_LOADENS14_IS16_S18_NSV_INS5_IJSH_S19_EEENS5_IJSB_SH_EEEEEEEvS1E_EENS_8epilogue10collective6detail29Sm90TmaWarpSpecializedAdapterINS1M_15DefaultEpilogueISJ_SK_SK_NS1L_6thread17LinearCombinationISJ_Li1EffLNS1Q_9ScaleType4KindE0ELNS_15FloatRoundStyleE2ESJ_EENS1_15EpilogueDefaultEEEEEvvEEEEvNT_6ParamsE)
        /*0008*/ 	.word	0x000000a8


	//----- nvinfo : EIATTR_FRAME_SIZE
	.align		4
.L_15:
        /*000c*/ 	.byte	0x04, 0x11
        /*000e*/ 	.short	(.L_17 - .L_16)
	.align		4
.L_16:
        /*0010*/ 	.word	index@(_ZN7cutlass13device_kernelINS_4gemm6kernel13GemmUniversalIN4cute5tupleIJiiiiEEENS1_10collective13CollectiveMmaINS1_34MainloopSm90TmaGmmaWarpSpecializedILi4ENS5_IJNS4_1CILi1EEENSA_ILi2EEESB_EEENS1_35KernelTmaWarpSpecializedCooperativeEEENS5_IJNSA_ILi128EEESG_NSA_ILi64EEEEEENS_6half_tENS5_IJlSB_lEEESJ_NS5_IJSB_llEEENS4_8TiledMMAINS4_8MMA_AtomIJNS4_4SM904GMMA26MMA_64x128x16_F32F16F16_SSILNSP_5MajorE0ELSR_1ELNSP_7ScaleInE1ELSS_1EEEEEENS4_6LayoutINS5_IJSC_SB_SB_EEENS5_IJSB_NSA_ILi0EEESX_EEEEENS5_IJNS4_10UnderscoreES10_S10_EEEEENS4_23SM90_TMA_LOAD_MULTICASTENS4_14ComposedLayoutINS4_7SwizzleILi3ELi4ELi3EEENS4_18smem_ptr_flag_bitsILi16EEENSV_INS5_IJNSA_ILi8EEESH_EEENS5_IJSH_SB_EEEEEEEvNS4_8identityENS4_13SM90_TMA_LOADENS14_IS16_S18_NSV_INS5_IJSH_S19_EEENS5_IJSB_SH_EEEEEEEvS1E_EENS_8epilogue10collective6detail29Sm90TmaWarpSpecializedAdapterINS1M_15DefaultEpilogueISJ_SK_SK_NS1L_6thread17LinearCombinationISJ_Li1EffLNS1Q_9ScaleType4KindE0ELNS_15FloatRoundStyleE2ESJ_EENS1_15EpilogueDefaultEEEEEvvEEEEvNT_6ParamsE)
        /*0014*/ 	.word	0x00000000


	//----- nvinfo : EIATTR_MIN_STACK_SIZE
	.align		4
.L_17:
        /*0018*/ 	.byte	0x04, 0x12
        /*001a*/ 	.short	(.L_19 - .L_18)
	.align		4
.L_18:
        /*001c*/ 	.word	index@(_ZN7cutlass13device_kernelINS_4gemm6kernel13GemmUniversalIN4cute5tupleIJiiiiEEENS1_10collective13CollectiveMmaINS1_34MainloopSm90TmaGmmaWarpSpecializedILi4ENS5_IJNS4_1CILi1EEENSA_ILi2EEESB_EEENS1_35KernelTmaWarpSpecializedCooperativeEEENS5_IJNSA_ILi128EEESG_NSA_ILi64EEEEEENS_6half_tENS5_IJlSB_lEEESJ_NS5_IJSB_llEEENS4_8TiledMMAINS4_8MMA_AtomIJNS4_4SM904GMMA26MMA_64x128x16_F32F16F16_SSILNSP_5MajorE0ELSR_1ELNSP_7ScaleInE1ELSS_1EEEEEENS4_6LayoutINS5_IJSC_SB_SB_EEENS5_IJSB_NSA_ILi0EEESX_EEEEENS5_IJNS4_10UnderscoreES10_S10_EEEEENS4_23SM90_TMA_LOAD_MULTICASTENS4_14ComposedLayoutINS4_7SwizzleILi3ELi4ELi3EEENS4_18smem_ptr_flag_bitsILi16EEENSV_INS5_IJNSA_ILi8EEESH_EEENS5_IJSH_SB_EEEEEEEvNS4_8identityENS4_13SM90_TMA_LOADENS14_IS16_S18_NSV_INS5_IJSH_S19_EEENS5_IJSB_SH_EEEEEEEvS1E_EENS_8epilogue10collective6detail29Sm90TmaWarpSpecializedAdapterINS1M_15DefaultEpilogueISJ_SK_SK_NS1L_6thread17LinearCombinationISJ_Li1EffLNS1Q_9ScaleType4KindE0ELNS_15FloatRoundStyleE2ESJ_EENS1_15EpilogueDefaultEEEEEvvEEEEvNT_6ParamsE)
        /*0020*/ 	.word	0x00000000
.L_19:


//--------------------- .nv.compat                --------------------------
	.section	.nv.compat,"",@"SHT_CUDA_COMPAT_INFO"
	.align	4
        /*0000*/ 	.byte	0x02, 0x09, 0x01, 0x00, 0x02, 0x02, 0x04, 0x00, 0x02, 0x05, 0x05, 0x00, 0x03, 0x07, 0x01, 0x01
        /*0010*/ 	.byte	0x02, 0x03, 0x01, 0x00, 0x02, 0x06, 0x01, 0x00, 0x04, 0x0b, 0x08, 0x00, 0x00, 0x00, 0x00, 0x00
        /*0020*/ 	.byte	0x00, 0x00, 0x00, 0x00


//--------------------- .nv.info._ZN7cutlass13device_kernelINS_4gemm6kernel13GemmUniversalIN4cute5tupleIJiiiiEEENS1_10collective13CollectiveMmaINS1_34MainloopSm90TmaGmmaWarpSpecializedILi4ENS5_IJNS4_1CILi1EEENSA_ILi2EEESB_EEENS1_35KernelTmaWarpSpecializedCooperativeEEENS5_IJNSA_ILi128EEESG_NSA_ILi64EEEEEENS_6half_tENS5_IJlSB_lEEESJ_NS5_IJSB_llEEENS4_8TiledMMAINS4_8MMA_AtomIJNS4_4SM904GMMA26MMA_64x128x16_F32F16F16_SSILNSP_5MajorE0ELSR_1ELNSP_7ScaleInE1ELSS_1EEEEEENS4_6LayoutINS5_IJSC_SB_SB_EEENS5_IJSB_NSA_ILi0EEESX_EEEEENS5_IJNS4_10UnderscoreES10_S10_EEEEENS4_23SM90_TMA_LOAD_MULTICASTENS4_14ComposedLayoutINS4_7SwizzleILi3ELi4ELi3EEENS4_18smem_ptr_flag_bitsILi16EEENSV_INS5_IJNSA_ILi8EEESH_EEENS5_IJSH_SB_EEEEEEEvNS4_8identityENS4_13SM90_TMA_LOADENS14_IS16_S18_NSV_INS5_IJSH_S19_EEENS5_IJSB_SH_EEEEEEEvS1E_EENS_8epilogue10collective6detail29Sm90TmaWarpSpecializedAdapterINS1M_15DefaultEpilogueISJ_SK_SK_NS1L_6thread17LinearCombinationISJ_Li1EffLNS1Q_9ScaleType4KindE0ELNS_15FloatRoundStyleE2ESJ_EENS1_15EpilogueDefaultEEEEEvvEEEEvNT_6ParamsE --------------------------
	.section	.nv.info._ZN7cutlass13device_kernelINS_4gemm6kernel13GemmUniversalIN4cute5tupleIJiiiiEEENS1_10collective13CollectiveMmaINS1_34MainloopSm90TmaGmmaWarpSpecializedILi4ENS5_IJNS4_1CILi1EEENSA_ILi2EEESB_EEENS1_35KernelTmaWarpSpecializedCooperativeEEENS5_IJNSA_ILi128EEESG_NSA_ILi64EEEEEENS_6half_tENS5_IJlSB_lEEESJ_NS5_IJSB_llEEENS4_8TiledMMAINS4_8MMA_AtomIJNS4_4SM904GMMA26MMA_64x128x16_F32F16F16_SSILNSP_5MajorE0ELSR_1ELNSP_7ScaleInE1ELSS_1EEEEEENS4_6LayoutINS5_IJSC_SB_SB_EEENS5_IJSB_NSA_ILi0EEESX_EEEEENS5_IJNS4_10UnderscoreES10_S10_EEEEENS4_23SM90_TMA_LOAD_MULTICASTENS4_14ComposedLayoutINS4_7SwizzleILi3ELi4ELi3EEENS4_18smem_ptr_flag_bitsILi16EEENSV_INS5_IJNSA_ILi8EEESH_EEENS5_IJSH_SB_EEEEEEEvNS4_8identityENS4_13SM90_TMA_LOADENS14_IS16_S18_NSV_INS5_IJSH_S19_EEENS5_IJSB_SH_EEEEEEEvS1E_EENS_8epilogue10collective6detail29Sm90TmaWarpSpecializedAdapterINS1M_15DefaultEpilogueISJ_SK_SK_NS1L_6thread17LinearCombinationISJ_Li1EffLNS1Q_9ScaleType4KindE0ELNS_15FloatRoundStyleE2ESJ_EENS1_15EpilogueDefaultEEEEEvvEEEEvNT_6ParamsE,"",@"SHT_CUDA_INFO"
	.sectionflags	@""
	.align	4


	//----- nvinfo : EIATTR_CUDA_API_VERSION
	.align		4
        /*0000*/ 	.byte	0x04, 0x37
        /*0002*/ 	.short	(.L_21 - .L_20)
.L_20:
        /*0004*/ 	.word	0x00000082


	//----- nvinfo : EIATTR_KPARAM_INFO
	.align		4
.L_21:
        /*0008*/ 	.byte	0x04, 0x17
        /*000a*/ 	.short	(.L_23 - .L_22)
.L_22:
        /*000c*/ 	.word	0x00000000
        /*0010*/ 	.short	0x0000
        /*0012*/ 	.short	0x0070
        /*0014*/ 	.byte	0x00, 0xf0, 0x01, 0x10


	//----- nvinfo : EIATTR_SPARSE_MMA_MASK
	.align		4
.L_23:
        /*0018*/ 	.byte	0x03, 0x50
        /*001a*/ 	.short	0x0000


	//----- nvinfo : EIATTR_MAXREG_COUNT
	.align		4
        /*001c*/ 	.byte	0x03, 0x1b
        /*001e*/ 	.short	0x00a8


	//----- nvinfo : EIATTR_NUM_BARRIERS
	.align		4
        /*0020*/ 	.byte	0x02, 0x4c
        /*0022*/ 	.byte	0x01
	.zero		1


	//----- nvinfo : EIATTR_EXTERNS
	.align		4
        /*0024*/ 	.byte	0x04, 0x0f
        /*0026*/ 	.short	(.L_25 - .L_24)


	//   ....[0]....
	.align		4
.L_24:
        /*0028*/ 	.word	index@(__assertfail)


	//----- nvinfo : EIATTR_MERCURY_ISA_VERSION
	.align		4
.L_25:
        /*002c*/ 	.byte	0x03, 0x5f
        /*002e*/ 	.short	0x0101


	//----- nvinfo : EIATTR_INT_WARP_WIDE_INSTR_OFFSETS
	.align		4
        /*0030*/ 	.byte	0x04, 0x31
        /*0032*/ 	.short	(.L_27 - .L_26)


	//   ....[0]....
.L_26:
        /*0034*/ 	.word	0x00000430


	//   ....[1]....
        /*0038*/ 	.word	0x00000450


	//   ....[2]....
        /*003c*/ 	.word	0x00000620


	//   ....[3]....
        /*0040*/ 	.word	0x00001e90


	//----- nvinfo : EIATTR_COOP_GROUP_MASK_REGIDS
	.align		4
.L_27:
        /*0044*/ 	.byte	0x04, 0x29
        /*0046*/ 	.short	(.L_29 - .L_28)


	//   ....[0]....
.L_28:
        /*0048*/ 	.word	0xffffffff


	//   ....[1]....
        /*004c*/ 	.word	0xffffffff


	//   ....[2]....
        /*0050*/ 	.word	0xffffffff


	//   ....[3]....
        /*0054*/ 	.word	0xffffffff


	//   ....[4]....
        /*0058*/ 	.word	0xffffffff


	//   ....[5]....
        /*005c*/ 	.word	0xffffffff


	//----- nvinfo : EIATTR_COOP_GROUP_INSTR_OFFSETS
	.align		4
.L_29:
        /*0060*/ 	.byte	0x04, 0x28
        /*0062*/ 	.short	(.L_31 - .L_30)


	//   ....[0]....
.L_30:
        /*0064*/ 	.word	0x00000060


	//   ....[1]....
        /*0068*/ 	.word	0x00000070


	//   ....[2]....
        /*006c*/ 	.word	0x00000130


	//   ....[3]....
        /*0070*/ 	.word	0x000002d0


	//   ....[4]....
        /*0074*/ 	.word	0x00000790


	//   ....[5]....
        /*0078*/ 	.word	0x00001410


	//----- nvinfo : EIATTR_REG_RECONFIG
	.align		4
.L_31:
        /*007c*/ 	.byte	0x01, 0x54
	.zero		2


	//----- nvinfo : EIATTR_SYSCALL_OFFSETS
	.align		4
        /*0080*/ 	.byte	0x04, 0x46
        /*0082*/ 	.short	(.L_33 - .L_32)


	//   ....[0]....
.L_32:
        /*0084*/ 	.word	0x00001600


	//----- nvinfo : EIATTR_MBARRIER_INSTR_OFFSETS
	.align		4
.L_33:
        /*0088*/ 	.byte	0x04, 0x39
        /*008a*/ 	.short	(.L_35 - .L_34)


	//   ....[0]....
.L_34:
        /*008c*/ 	.word	0x00000230
        /*0090*/ 	.word	0x000000ff
        /*0094*/ 	.word	0x00000000
        /*0098*/ 	.short	0x0100
        /*009a*/ 	.byte	0x08
	.zero		1


	//   ....[1]....
        /*009c*/ 	.word	0x00000240
        /*00a0*/ 	.word	0x000000ff
        /*00a4*/ 	.word	0x00000020
        /*00a8*/ 	.short	0x0100
        /*00aa*/ 	.byte	0x08
	.zero		1


	//   ....[2]....
        /*00ac*/ 	.word	0x00000250
        /*00b0*/ 	.word	0x000000ff
        /*00b4*/ 	.word	0x00000008
        /*00b8*/ 	.short	0x0100
        /*00ba*/ 	.byte	0x08
	.zero		1


	//   ....[3]....
        /*00bc*/ 	.word	0x00000260
        /*00c0*/ 	.word	0x000000ff
        /*00c4*/ 	.word	0x00000028
        /*00c8*/ 	.short	0x0100
        /*00ca*/ 	.byte	0x08
	.zero		1


	//   ....[4]....
        /*00cc*/ 	.word	0x00000270
        /*00d0*/ 	.word	0x000000ff
        /*00d4*/ 	.word	0x00000010
        /*00d8*/ 	.short	0x0100
        /*00da*/ 	.byte	0x08
	.zero		1


	//   ....[5]....
        /*00dc*/ 	.word	0x00000280
        /*00e0*/ 	.word	0x000000ff
        /*00e4*/ 	.word	0x00000030
        /*00e8*/ 	.short	0x0100
        /*00ea*/ 	.byte	0x08
	.zero		1


	//   ....[6]....
        /*00ec*/ 	.word	0x00000290
        /*00f0*/ 	.word	0x000000ff
        /*00f4*/ 	.word	0x00000018
        /*00f8*/ 	.short	0x0100
        /*00fa*/ 	.byte	0x08
	.zero		1


	//   ....[7]....
        /*00fc*/ 	.word	0x000002a0
        /*0100*/ 	.word	0x000000ff
        /*0104*/ 	.word	0x00000038
        /*0108*/ 	.short	0x0100
        /*010a*/ 	.byte	0x08
	.zero		1


	//   ....[8]....
        /*010c*/ 	.word	0x000006c0
        /*0110*/ 	.word	0x000000ff
        /*0114*/ 	.word	0x00000050
        /*0118*/ 	.short	0x0100
        /*011a*/ 	.byte	0x06
	.zero		1


	//   ....[9]....
        /*011c*/ 	.word	0x00000740
        /*0120*/ 	.word	0x000000ff
        /*0124*/ 	.word	0x00000058
        /*0128*/ 	.short	0x0100
        /*012a*/ 	.byte	0x06
	.zero		1


	//   ....[10]....
        /*012c*/ 	.word	0x000016c0
        /*0130*/ 	.word	0x00000003
        /*0134*/ 	.word	0x00000000
        /*0138*/ 	.short	0x010a
        /*013a*/ 	.byte	0x3f
	.zero		1


	//   ....[11]....
        /*013c*/ 	.word	0x00001720
        /*0140*/ 	.word	0x00000003
        /*0144*/ 	.word	0x00000000
        /*0148*/ 	.short	0x010a
        /*014a*/ 	.byte	0x3f
	.zero		1


	//   ....[12]....
        /*014c*/ 	.word	0x00001aa0
        /*0150*/ 	.word	0x00000005
        /*0154*/ 	.word	0x00000000
        /*0158*/ 	.short	0x010a
        /*015a*/ 	.byte	0x3f
	.zero		1


	//   ....[13]....
        /*015c*/ 	.word	0x00001ae0
        /*0160*/ 	.word	0x00000005
        /*0164*/ 	.word	0x00000000
        /*0168*/ 	.short	0x010a
        /*016a*/ 	.byte	0x3f
	.zero		1


	//   ....[14]....
        /*016c*/ 	.word	0x00001d40
        /*0170*/ 	.word	0x00000004
        /*0174*/ 	.word	0x00000000
        /*0178*/ 	.short	0x0101
        /*017a*/ 	.byte	0x3f
	.zero		1


	//   ....[15]....
        /*017c*/ 	.word	0x00001f00
        /*0180*/ 	.word	0x00000000
        /*0184*/ 	.word	0x00000000
        /*0188*/ 	.short	0x0101
        /*018a*/ 	.byte	0x3f
	.zero		1


	//   ....[16]....
        /*018c*/ 	.word	0x00006fd0
        /*0190*/ 	.word	0x00000014
        /*0194*/ 	.word	0x00000020
        /*0198*/ 	.short	0x010a
        /*019a*/ 	.byte	0x3f
	.zero		1


	//   ....[17]....
        /*019c*/ 	.word	0x000073f0
        /*01a0*/ 	.word	0x00000006
        /*01a4*/ 	.word	0x00000058
        /*01a8*/ 	.short	0x0101
        /*01aa*/ 	.byte	0x3f
	.zero		1


	//   ....[18]....
        /*01ac*/ 	.word	0x00007b10
        /*01b0*/ 	.word	0x00000007
        /*01b4*/ 	.word	0x00000000
        /*01b8*/ 	.short	0x010a
        /*01ba*/ 	.byte	0x3f
	.zero		1


	//   ....[19]....
        /*01bc*/ 	.word	0x00007b90
        /*01c0*/ 	.word	0x00000006
        /*01c4*/ 	.word	0x00000000
        /*01c8*/ 	.short	0x010a
        /*01ca*/ 	.byte	0x3f
	.zero		1


	//   ....[20]....
        /*01cc*/ 	.word	0x00007c20
        /*01d0*/ 	.word	0x00000007
        /*01d4*/ 	.word	0x00000000
        /*01d8*/ 	.short	0x010a
        /*01da*/ 	.byte	0x3f
	.zero		1


	//   ....[21]....
        /*01dc*/ 	.word	0x00007cb0
        /*01e0*/ 	.word	0x00000005
        /*01e4*/ 	.word	0x00000000
        /*01e8*/ 	.short	0x010a
        /*01ea*/ 	.byte	0x3f
	.zero		1


	//   ....[22]....
        /*01ec*/ 	.word	0x00007d10
        /*01f0*/ 	.word	0x00000003
        /*01f4*/ 	.word	0x00000000
        /*01f8*/ 	.short	0x010a
        /*01fa*/ 	.byte	0x3f
	.zero		1


	//   ....[23]....
        /*01fc*/ 	.word	0x00007d60
        /*0200*/ 	.word	0x00000005
        /*0204*/ 	.word	0x00000000
        /*0208*/ 	.short	0x010a
        /*020a*/ 	.byte	0x3f
	.zero		1


	//   ....[24]....
        /*020c*/ 	.word	0x00007e30
        /*0210*/ 	.word	0x00000014
        /*0214*/ 	.word	0x00000020
        /*0218*/ 	.short	0x010a
        /*021a*/ 	.byte	0x3f
	.zero		1


	//   ....[25]....
        /*021c*/ 	.word	0x00007f00
        /*0220*/ 	.word	0x00000007
        /*0224*/ 	.word	0x00000000
        /*0228*/ 	.short	0x010a
        /*022a*/ 	.byte	0x3f
	.zero		1


	//   ....[26]....
        /*022c*/ 	.word	0x00007f50
        /*0230*/ 	.word	0x00000006
        /*0234*/ 	.word	0x00000000
        /*0238*/ 	.short	0x010a
        /*023a*/ 	.byte	0x3f
	.zero		1


	//   ....[27]....
        /*023c*/ 	.word	0x00007fa0
        /*0240*/ 	.word	0x00000007
        /*0244*/ 	.word	0x00000000
        /*0248*/ 	.short	0x010a
        /*024a*/ 	.byte	0x3f
	.zero		1


	//----- nvinfo : EIATTR_NUM_MBARRIERS
	.align		4
.L_35:
        /*024c*/ 	.byte	0x03, 0x38
        /*024e*/ 	.short	0x000a


	//----- nvinfo : EIATTR_EXIT_INSTR_OFFSETS
	.align		4
        /*0250*/ 	.byte	0x04, 0x1c
        /*0252*/ 	.short	(.L_37 - .L_36)


	//   ....[0]....
.L_36:
        /*0254*/ 	.word	0x00000960


	//   ....[1]....
        /*0258*/ 	.word	0x00001170


	//   ....[2]....
        /*025c*/ 	.word	0x00006740


	//   ....[3]....
        /*0260*/ 	.word	0x00006ca0


	//   ....[4]....
        /*0264*/ 	.word	0x00007d00


	//----- nvinfo : EIATTR_MAX_THREADS
	.align		4
.L_37:
        /*0268*/ 	.byte	0x04, 0x05
        /*026a*/ 	.short	(.L_39 - .L_38)
.L_38:
        /*026c*/ 	.word	0x00000180
        /*0270*/ 	.word	0x00000001
        /*0274*/ 	.word	0x00000001


	//----- nvinfo : EIATTR_CRS_STACK_SIZE
	.align		4
.L_39:
        /*0278*/ 	.byte	0x04, 0x1e
        /*027a*/ 	.short	(.L_41 - .L_40)
.L_40:
        /*027c*/ 	.word	0x00000000


	//----- nvinfo : EIATTR_CBANK_PARAM_SIZE
	.align		4
.L_41:
        /*0280*/ 	.byte	0x03, 0x19
        /*0282*/ 	.short	0x0470


	//----- nvinfo : EIATTR_PARAM_CBANK
	.align		4
        /*0284*/ 	.byte	0x04, 0x0a
        /*0286*/ 	.short	(.L_43 - .L_42)
	.align		4
.L_42:
        /*0288*/ 	.word	index@(.nv.constant0._ZN7cutlass13device_kernelINS_4gemm6kernel13GemmUniversalIN4cute5tupleIJiiiiEEENS1_10collective13CollectiveMmaINS1_34MainloopSm90TmaGmmaWarpSpecializedILi4ENS5_IJNS4_1CILi1EEENSA_ILi2EEESB_EEENS1_35KernelTmaWarpSpecializedCooperativeEEENS5_IJNSA_ILi128EEESG_NSA_ILi64EEEEEENS_6half_tENS5_IJlSB_lEEESJ_NS5_IJSB_llEEENS4_8TiledMMAINS4_8MMA_AtomIJNS4_4SM904GMMA26MMA_64x128x16_F32F16F16_SSILNSP_5MajorE0ELSR_1ELNSP_7ScaleInE1ELSS_1EEEEEENS4_6LayoutINS5_IJSC_SB_SB_EEENS5_IJSB_NSA_ILi0EEESX_EEEEENS5_IJNS4_10UnderscoreES10_S10_EEEEENS4_23SM90_TMA_LOAD_MULTICASTENS4_14ComposedLayoutINS4_7SwizzleILi3ELi4ELi3EEENS4_18smem_ptr_flag_bitsILi16EEENSV_INS5_IJNSA_ILi8EEESH_EEENS5_IJSH_SB_EEEEEEEvNS4_8identityENS4_13SM90_TMA_LOADENS14_IS16_S18_NSV_INS5_IJSH_S19_EEENS5_IJSB_SH_EEEEEEEvS1E_EENS_8epilogue10collective6detail29Sm90TmaWarpSpecializedAdapterINS1M_15DefaultEpilogueISJ_SK_SK_NS1L_6thread17LinearCombinationISJ_Li1EffLNS1Q_9ScaleType4KindE0ELNS_15FloatRoundStyleE2ESJ_EENS1_15EpilogueDefaultEEEEEvvEEEEvNT_6ParamsE)
        /*028c*/ 	.short	0x0210
        /*028e*/ 	.short	0x0470


	//----- nvinfo : EIATTR_SW_WAR
	.align		4
.L_43:
        /*0290*/ 	.byte	0x04, 0x36
        /*0292*/ 	.short	(.L_45 - .L_44)
.L_44:
        /*0294*/ 	.word	0x00000008
.L_45:


//--------------------- .nv.callgraph             --------------------------
	.section	.nv.callgraph,"",@"SHT_CUDA_CALLGRAPH"
	.align	4
	.sectionentsize	8
	.align		4
        /*0000*/ 	.word	0x00000000
	.align		4
        /*0004*/ 	.word	0xffffffff
	.align		4
        /*0008*/ 	.word	index@(_ZN7cutlass13device_kernelINS_4gemm6kernel13GemmUniversalIN4cute5tupleIJiiiiEEENS1_10collective13CollectiveMmaINS1_34MainloopSm90TmaGmmaWarpSpecializedILi4ENS5_IJNS4_1CILi1EEENSA_ILi2EEESB_EEENS1_35KernelTmaWarpSpecializedCooperativeEEENS5_IJNSA_ILi128EEESG_NSA_ILi64EEEEEENS_6half_tENS5_IJlSB_lEEESJ_NS5_IJSB_llEEENS4_8TiledMMAINS4_8MMA_AtomIJNS4_4SM904GMMA26MMA_64x128x16_F32F16F16_SSILNSP_5MajorE0ELSR_1ELNSP_7ScaleInE1ELSS_1EEEEEENS4_6LayoutINS5_IJSC_SB_SB_EEENS5_IJSB_NSA_ILi0EEESX_EEEEENS5_IJNS4_10UnderscoreES10_S10_EEEEENS4_23SM90_TMA_LOAD_MULTICASTENS4_14ComposedLayoutINS4_7SwizzleILi3ELi4ELi3EEENS4_18smem_ptr_flag_bitsILi16EEENSV_INS5_IJNSA_ILi8EEESH_EEENS5_IJSH_SB_EEEEEEEvNS4_8identityENS4_13SM90_TMA_LOADENS14_IS16_S18_NSV_INS5_IJSH_S19_EEENS5_IJSB_SH_EEEEEEEvS1E_EENS_8epilogue10collective6detail29Sm90TmaWarpSpecializedAdapterINS1M_15DefaultEpilogueISJ_SK_SK_NS1L_6thread17LinearCombinationISJ_Li1EffLNS1Q_9ScaleType4KindE0ELNS_15FloatRoundStyleE2ESJ_EENS1_15EpilogueDefaultEEEEEvvEEEEvNT_6ParamsE)
	.align		4
        /*000c*/ 	.word	index@(__assertfail)
	.align		4
        /*0010*/ 	.word	0x00000000
	.align		4
        /*0014*/ 	.word	0xfffffffe
	.align		4
        /*0018*/ 	.word	0x00000000
	.align		4
        /*001c*/ 	.word	0xfffffffd
	.align		4
        /*0020*/ 	.word	0x00000000
	.align		4
        /*0024*/ 	.word	0xfffffffc


//--------------------- .nv.constant4             --------------------------
	.section	.nv.constant4,"a",@progbits
	.align	8
	.align		8
.nv.constant4:
        /*0000*/ 	.dword	__assertfail
	.align		8
        /*0008*/ 	.dword	__unnamed_1
	.align		8
        /*0010*/ 	.dword	_ZN40_INTERNAL_2ddeb194_4_k_cu_afad52ea_364474cuda3std3__45__cpo5beginE
	.align		8
        /*0018*/ 	.dword	_ZN40_INTERNAL_2ddeb194_4_k_cu_afad52ea_364474cuda3std3__45__cpo3endE
	.align		8
        /*0020*/ 	.dword	_ZN40_INTERNAL_2ddeb194_4_k_cu_afad52ea_364474cuda3std3__45__cpo6cbeginE
	.align		8
        /*0028*/ 	.dword	_ZN40_INTERNAL_2ddeb194_4_k_cu_afad52ea_364474cuda3std3__45__cpo4cendE
	.align		8
        /*0030*/ 	.dword	_ZN40_INTERNAL_2ddeb194_4_k_cu_afad52ea_364474cuda3std3__442_GLOBAL__N__2ddeb194_4_k_cu_afad52ea_364476ignoreE
	.align		8
        /*0038*/ 	.dword	_ZN40_INTERNAL_2ddeb194_4_k_cu_afad52ea_364474cuda3std3__419piecewise_constructE
	.align		8
        /*0040*/ 	.dword	_ZN40_INTERNAL_2ddeb194_4_k_cu_afad52ea_364474cuda3std3__48in_placeE
	.align		8
        /*0048*/ 	.dword	_ZN40_INTERNAL_2ddeb194_4_k_cu_afad52ea_364474cuda3std6ranges3__45__cpo4swapE
	.align		8
        /*0050*/ 	.dword	_ZN40_INTERNAL_2ddeb194_4_k_cu_afad52ea_364474cuda3std6ranges3__45__cpo9iter_moveE
	.align		8
        /*0058*/ 	.dword	_ZN40_INTERNAL_2ddeb194_4_k_cu_afad52ea_364474cute7productE
	.align		8
        /*0060*/ 	.dword	_ZN40_INTERNAL_2ddeb194_4_k_cu_afad52ea_364474cute1_E
	.align		8
        /*0068*/ 	.dword	$str$22
	.align		8
        /*0070*/ 	.dword	$str$23


//--------------------- .text._ZN7cutlass13device_kernelINS_4gemm6kernel13GemmUniversalIN4cute5tupleIJiiiiEEENS1_10collective13CollectiveMmaINS1_34MainloopSm90TmaGmmaWarpSpecializedILi4ENS5_IJNS4_1CILi1EEENSA_ILi2EEESB_EEENS1_35KernelTmaWarpSpecializedCooperativeEEENS5_IJNSA_ILi128EEESG_NSA_ILi64EEEEEENS_6half_tENS5_IJlSB_lEEESJ_NS5_IJSB_llEEENS4_8TiledMMAINS4_8MMA_AtomIJNS4_4SM904GMMA26MMA_64x128x16_F32F16F16_SSILNSP_5MajorE0ELSR_1ELNSP_7ScaleInE1ELSS_1EEEEEENS4_6LayoutINS5_IJSC_SB_SB_EEENS5_IJSB_NSA_ILi0EEESX_EEEEENS5_IJNS4_10UnderscoreES10_S10_EEEEENS4_23SM90_TMA_LOAD_MULTICASTENS4_14ComposedLayoutINS4_7SwizzleILi3ELi4ELi3EEENS4_18smem_ptr_flag_bitsILi16EEENSV_INS5_IJNSA_ILi8EEESH_EEENS5_IJSH_SB_EEEEEEEvNS4_8identityENS4_13SM90_TMA_LOADENS14_IS16_S18_NSV_INS5_IJSH_S19_EEENS5_IJSB_SH_EEEEEEEvS1E_EENS_8epilogue10collective6detail29Sm90TmaWarpSpecializedAdapterINS1M_15DefaultEpilogueISJ_SK_SK_NS1L_6thread17LinearCombinationISJ_Li1EffLNS1Q_9ScaleType4KindE0ELNS_15FloatRoundStyleE2ESJ_EENS1_15EpilogueDefaultEEEEEvvEEEEvNT_6ParamsE --------------------------
	.section	.text._ZN7cutlass13device_kernelINS_4gemm6kernel13GemmUniversalIN4cute5tupleIJiiiiEEENS1_10collective13CollectiveMmaINS1_34MainloopSm90TmaGmmaWarpSpecializedILi4ENS5_IJNS4_1CILi1EEENSA_ILi2EEESB_EEENS1_35KernelTmaWarpSpecializedCooperativeEEENS5_IJNSA_ILi128EEESG_NSA_ILi64EEEEEENS_6half_tENS5_IJlSB_lEEESJ_NS5_IJSB_llEEENS4_8TiledMMAINS4_8MMA_AtomIJNS4_4SM904GMMA26MMA_64x128x16_F32F16F16_SSILNSP_5MajorE0ELSR_1ELNSP_7ScaleInE1ELSS_1EEEEEENS4_6LayoutINS5_IJSC_SB_SB_EEENS5_IJSB_NSA_ILi0EEESX_EEEEENS5_IJNS4_10UnderscoreES10_S10_EEEEENS4_23SM90_TMA_LOAD_MULTICASTENS4_14ComposedLayoutINS4_7SwizzleILi3ELi4ELi3EEENS4_18smem_ptr_flag_bitsILi16EEENSV_INS5_IJNSA_ILi8EEESH_EEENS5_IJSH_SB_EEEEEEEvNS4_8identityENS4_13SM90_TMA_LOADENS14_IS16_S18_NSV_INS5_IJSH_S19_EEENS5_IJSB_SH_EEEEEEEvS1E_EENS_8epilogue10collective6detail29Sm90TmaWarpSpecializedAdapterINS1M_15DefaultEpilogueISJ_SK_SK_NS1L_6thread17LinearCombinationISJ_Li1EffLNS1Q_9ScaleType4KindE0ELNS_15FloatRoundStyleE2ESJ_EENS1_15EpilogueDefaultEEEEEvvEEEEvNT_6ParamsE,"ax",@progbits
	.align	128
.text._ZN7cutlass13device_kernelINS_4gemm6kernel13GemmUniversalIN4cute5tupleIJiiiiEEENS1_10collective13CollectiveMmaINS1_34MainloopSm90TmaGmmaWarpSpecializedILi4ENS5_IJNS4_1CILi1EEENSA_ILi2EEESB_EEENS1_35KernelTmaWarpSpecializedCooperativeEEENS5_IJNSA_ILi128EEESG_NSA_ILi64EEEEEENS_6half_tENS5_IJlSB_lEEESJ_NS5_IJSB_llEEENS4_8TiledMMAINS4_8MMA_AtomIJNS4_4SM904GMMA26MMA_64x128x16_F32F16F16_SSILNSP_5MajorE0ELSR_1ELNSP_7ScaleInE1ELSS_1EEEEEENS4_6LayoutINS5_IJSC_SB_SB_EEENS5_IJSB_NSA_ILi0EEESX_EEEEENS5_IJNS4_10UnderscoreES10_S10_EEEEENS4_23SM90_TMA_LOAD_MULTICASTENS4_14ComposedLayoutINS4_7SwizzleILi3ELi4ELi3EEENS4_18smem_ptr_flag_bitsILi16EEENSV_INS5_IJNSA_ILi8EEESH_EEENS5_IJSH_SB_EEEEEEEvNS4_8identityENS4_13SM90_TMA_LOADENS14_IS16_S18_NSV_INS5_IJSH_S19_EEENS5_IJSB_SH_EEEEEEEvS1E_EENS_8epilogue10collective6detail29Sm90TmaWarpSpecializedAdapterINS1M_15DefaultEpilogueISJ_SK_SK_NS1L_6thread17LinearCombinationISJ_Li1EffLNS1Q_9ScaleType4KindE0ELNS_15FloatRoundStyleE2ESJ_EENS1_15EpilogueDefaultEEEEEvvEEEEvNT_6ParamsE:
        .type           _ZN7cutlass13device_kernelINS_4gemm6kernel13GemmUniversalIN4cute5tupleIJiiiiEEENS1_10collective13CollectiveMmaINS1_34MainloopSm90TmaGmmaWarpSpecializedILi4ENS5_IJNS4_1CILi1EEENSA_ILi2EEESB_EEENS1_35KernelTmaWarpSpecializedCooperativeEEENS5_IJNSA_ILi128EEESG_NSA_ILi64EEEEEENS_6half_tENS5_IJlSB_lEEESJ_NS5_IJSB_llEEENS4_8TiledMMAINS4_8MMA_AtomIJNS4_4SM904GMMA26MMA_64x128x16_F32F16F16_SSILNSP_5MajorE0ELSR_1ELNSP_7ScaleInE1ELSS_1EEEEEENS4_6LayoutINS5_IJSC_SB_SB_EEENS5_IJSB_NSA_ILi0EEESX_EEEEENS5_IJNS4_10UnderscoreES10_S10_EEEEENS4_23SM90_TMA_LOAD_MULTICASTENS4_14ComposedLayoutINS4_7SwizzleILi3ELi4ELi3EEENS4_18smem_ptr_flag_bitsILi16EEENSV_INS5_IJNSA_ILi8EEESH_EEENS5_IJSH_SB_EEEEEEEvNS4_8identityENS4_13SM90_TMA_LOADENS14_IS16_S18_NSV_INS5_IJSH_S19_EEENS5_IJSB_SH_EEEEEEEvS1E_EENS_8epilogue10collective6detail29Sm90TmaWarpSpecializedAdapterINS1M_15DefaultEpilogueISJ_SK_SK_NS1L_6thread17LinearCombinationISJ_Li1EffLNS1Q_9ScaleType4KindE0ELNS_15FloatRoundStyleE2ESJ_EENS1_15EpilogueDefaultEEEEEvvEEEEvNT_6ParamsE,@function
        .size           _ZN7cutlass13device_kernelINS_4gemm6kernel13GemmUniversalIN4cute5tupleIJiiiiEEENS1_10collective13CollectiveMmaINS1_34MainloopSm90TmaGmmaWarpSpecializedILi4ENS5_IJNS4_1CILi1EEENSA_ILi2EEESB_EEENS1_35KernelTmaWarpSpecializedCooperativeEEENS5_IJNSA_ILi128EEESG_NSA_ILi64EEEEEENS_6half_tENS5_IJlSB_lEEESJ_NS5_IJSB_llEEENS4_8TiledMMAINS4_8MMA_AtomIJNS4_4SM904GMMA26MMA_64x128x16_F32F16F16_SSILNSP_5MajorE0ELSR_1ELNSP_7ScaleInE1ELSS_1EEEEEENS4_6LayoutINS5_IJSC_SB_SB_EEENS5_IJSB_NSA_ILi0EEESX_EEEEENS5_IJNS4_10UnderscoreES10_S10_EEEEENS4_23SM90_TMA_LOAD_MULTICASTENS4_14ComposedLayoutINS4_7SwizzleILi3ELi4ELi3EEENS4_18smem_ptr_flag_bitsILi16EEENSV_INS5_IJNSA_ILi8EEESH_EEENS5_IJSH_SB_EEEEEEEvNS4_8identityENS4_13SM90_TMA_LOADENS14_IS16_S18_NSV_INS5_IJSH_S19_EEENS5_IJSB_SH_EEEEEEEvS1E_EENS_8epilogue10collective6detail29Sm90TmaWarpSpecializedAdapterINS1M_15DefaultEpilogueISJ_SK_SK_NS1L_6thread17LinearCombinationISJ_Li1EffLNS1Q_9ScaleType4KindE0ELNS_15FloatRoundStyleE2ESJ_EENS1_15EpilogueDefaultEEEEEvvEEEEvNT_6ParamsE,(.L_x_197 - _ZN7cutlass13device_kernelINS_4gemm6kernel13GemmUniversalIN4cute5tupleIJiiiiEEENS1_10collective13CollectiveMmaINS1_34MainloopSm90TmaGmmaWarpSpecializedILi4ENS5_IJNS4_1CILi1EEENSA_ILi2EEESB_EEENS1_35KernelTmaWarpSpecializedCooperativeEEENS5_IJNSA_ILi128EEESG_NSA_ILi64EEEEEENS_6half_tENS5_IJlSB_lEEESJ_NS5_IJSB_llEEENS4_8TiledMMAINS4_8MMA_AtomIJNS4_4SM904GMMA26MMA_64x128x16_F32F16F16_SSILNSP_5MajorE0ELSR_1ELNSP_7ScaleInE1ELSS_1EEEEEENS4_6LayoutINS5_IJSC_SB_SB_EEENS5_IJSB_NSA_ILi0EEESX_EEEEENS5_IJNS4_10UnderscoreES10_S10_EEEEENS4_23SM90_TMA_LOAD_MULTICASTENS4_14ComposedLayoutINS4_7SwizzleILi3ELi4ELi3EEENS4_18smem_ptr_flag_bitsILi16EEENSV_INS5_IJNSA_ILi8EEESH_EEENS5_IJSH_SB_EEEEEEEvNS4_8identityENS4_13SM90_TMA_LOADENS14_IS16_S18_NSV_INS5_IJSH_S19_EEENS5_IJSB_SH_EEEEEEEvS1E_EENS_8epilogue10collective6detail29Sm90TmaWarpSpecializedAdapterINS1M_15DefaultEpilogueISJ_SK_SK_NS1L_6thread17LinearCombinationISJ_Li1EffLNS1Q_9ScaleType4KindE0ELNS_15FloatRoundStyleE2ESJ_EENS1_15EpilogueDefaultEEEEEvvEEEEvNT_6ParamsE)
        .other          _ZN7cutlass13device_kernelINS_4gemm6kernel13GemmUniversalIN4cute5tupleIJiiiiEEENS1_10collective13CollectiveMmaINS1_34MainloopSm90TmaGmmaWarpSpecializedILi4ENS5_IJNS4_1CILi1EEENSA_ILi2EEESB_EEENS1_35KernelTmaWarpSpecializedCooperativeEEENS5_IJNSA_ILi128EEESG_NSA_ILi64EEEEEENS_6half_tENS5_IJlSB_lEEESJ_NS5_IJSB_llEEENS4_8TiledMMAINS4_8MMA_AtomIJNS4_4SM904GMMA26MMA_64x128x16_F32F16F16_SSILNSP_5MajorE0ELSR_1ELNSP_7ScaleInE1ELSS_1EEEEEENS4_6LayoutINS5_IJSC_SB_SB_EEENS5_IJSB_NSA_ILi0EEESX_EEEEENS5_IJNS4_10UnderscoreES10_S10_EEEEENS4_23SM90_TMA_LOAD_MULTICASTENS4_14ComposedLayoutINS4_7SwizzleILi3ELi4ELi3EEENS4_18smem_ptr_flag_bitsILi16EEENSV_INS5_IJNSA_ILi8EEESH_EEENS5_IJSH_SB_EEEEEEEvNS4_8identityENS4_13SM90_TMA_LOADENS14_IS16_S18_NSV_INS5_IJSH_S19_EEENS5_IJSB_SH_EEEEEEEvS1E_EENS_8epilogue10collective6detail29Sm90TmaWarpSpecializedAdapterINS1M_15DefaultEpilogueISJ_SK_SK_NS1L_6thread17LinearCombinationISJ_Li1EffLNS1Q_9ScaleType4KindE0ELNS_15FloatRoundStyleE2ESJ_EENS1_15EpilogueDefaultEEEEEvvEEEEvNT_6ParamsE,@"STO_CUDA_ENTRY STV_DEFAULT"
_ZN7cutlass13device_kernelINS_4gemm6kernel13GemmUniversalIN4cute5tupleIJiiiiEEENS1_10collective13CollectiveMmaINS1_34MainloopSm90TmaGmmaWarpSpecializedILi4ENS5_IJNS4_1CILi1EEENSA_ILi2EEESB_EEENS1_35KernelTmaWarpSpecializedCooperativeEEENS5_IJNSA_ILi128EEESG_NSA_ILi64EEEEEENS_6half_tENS5_IJlSB_lEEESJ_NS5_IJSB_llEEENS4_8TiledMMAINS4_8MMA_AtomIJNS4_4SM904GMMA26MMA_64x128x16_F32F16F16_SSILNSP_5MajorE0ELSR_1ELNSP_7ScaleInE1ELSS_1EEEEEENS4_6LayoutINS5_IJSC_SB_SB_EEENS5_IJSB_NSA_ILi0EEESX_EEEEENS5_IJNS4_10UnderscoreES10_S10_EEEEENS4_23SM90_TMA_LOAD_MULTICASTENS4_14ComposedLayoutINS4_7SwizzleILi3ELi4ELi3EEENS4_18smem_ptr_flag_bitsILi16EEENSV_INS5_IJNSA_ILi8EEESH_EEENS5_IJSH_SB_EEEEEEEvNS4_8identityENS4_13SM90_TMA_LOADENS14_IS16_S18_NSV_INS5_IJSH_S19_EEENS5_IJSB_SH_EEEEEEEvS1E_EENS_8epilogue10collective6detail29Sm90TmaWarpSpecializedAdapterINS1M_15DefaultEpilogueISJ_SK_SK_NS1L_6thread17LinearCombinationISJ_Li1EffLNS1Q_9ScaleType4KindE0ELNS_15FloatRoundStyleE2ESJ_EENS1_15EpilogueDefaultEEEEEvvEEEEvNT_6ParamsE:
[----:B------:R-:W0:Y:S01]  /*0000*/  LDC R1, c[0x0][0x28] ;  /* 0x00000a00ff017b82 */ /* 0x000e220000000800 */
[----:B------:R-:W1:Y:S01]  /*0010*/  S2R R94, SR_TID.X ;  /* 0x00000000005e7919 */ /* 0x000e620000002100 */
[----:B------:R-:W-:Y:S01]  /*0020*/  ELECT P0, URZ, PT ;  /* 0x00000000003f782f */ /* 0x000fe20003800000 */
[----:B------:R-:W-:Y:S01]  /*0030*/  BSSY B0, `(.L_x_0) ;  /* 0x000000f000007945 */ /* 0x000fe20003800000 */
[--C-:B-1----:R-:W-:Y:S02]  /*0040*/  SHF.R.U32.HI R0, RZ, 0x5, R94.reuse ;  /* 0x00000005ff007819 */ /* 0x102fe4000001165e */
[----:B------:R-:W-:-:S03]  /*0050*/  SHF.R.U32.HI R6, RZ, 0x7, R94 ;  /* 0x00000007ff067819 */ /* 0x000fc6000001165e */
[----:B------:R-:W1:Y:S04]  /*0060*/  SHFL.IDX PT, R3, R0, RZ, 0x1f ;  /* 0x00001fff00037589 */ /* 0x000e6800000e0000 */
[----:B------:R2:W3:Y:S01]  /*0070*/  SHFL.IDX PT, R2, R6, RZ, 0x1f ;  /* 0x00001fff06027589 */ /* 0x0004e200000e0000 */
[----:B-1----:R-:W-:-:S13]  /*0080*/  ISETP.NE.OR P0, PT, R3, RZ, !P0 ;  /* 0x000000ff0300720c */ /* 0x002fda0004705670 */
[----:B0-23--:R-:W-:Y:S05]  /*0090*/  @P0 BRA `(.L_x_1) ;  /* 0x0000000000200947 */ /* 0x00dfea0003800000 */
[----:B------:R-:W-:Y:S02]  /*00a0*/  ULDC.64 UR4, c[0x0][0x198] ;  /* 0x0000660000047ab9 */ /* 0x000fe40000000a00 */
[----:B------:R-:W-:Y:S02]  /*00b0*/  UIADD3 UR6, UP0, UR4, 0xf0, URZ ;  /* 0x000000f004067890 */ /* 0x000fe4000ff1e03f */
[----:B------:R-:W-:Y:S02]  /*00c0*/  UIADD3 UR4, UP1, UR4, 0x1f0, URZ ;  /* 0x000001f004047890 */ /* 0x000fe4000ff3e03f */
[----:B------:R-:W-:Y:S02]  /*00d0*/  UIADD3.X UR7, URZ, UR5, URZ, UP0, !UPT ;  /* 0x000000053f077290 */ /* 0x000fe400087fe43f */
[----:B------:R-:W-:-:S07]  /*00e0*/  UIADD3.X UR5, URZ, UR5, URZ, UP1, !UPT ;  /* 0x000000053f057290 */ /* 0x000fce0008ffe43f */
[----:B------:R0:W-:Y:S02]  /*00f0*/  UTMACCTL.PF [UR6] ;  /* 0x00000000060079b9 */ /* 0x0001e40008040000 */
[----:B------:R0:W-:Y:S02]  /*0100*/  UTMACCTL.PF [UR4] ;  /* 0x00000000040079b9 */ /* 0x0001e40008040000 */
[----:B0-----:R-:W-:Y:S01]  /*0110*/  NOP ;  /* 0x0000000000007918 */ /* 0x001fe20000000000 */
.L_x_1:
[----:B------:R-:W-:Y:S05]  /*0120*/  BSYNC B0 ;  /* 0x0000000000007941 */ /* 0x000fea0003800000 */
.L_x_0:
[----:B------:R-:W0:Y:S02]  /*0130*/  SHFL.IDX PT, R5, R0, RZ, 0x1f ;  /* 0x00001fff00057589 */ /* 0x000e2400000e0000 */
[----:B0-----:R-:W-:-:S13]  /*0140*/  ISETP.NE.AND P0, PT, R5, RZ, PT ;  /* 0x000000ff0500720c */ /* 0x001fda0003f05270 */
[----:B------:R-:W-:Y:S05]  /*0150*/  @P0 BRA `(.L_x_2) ;  /* 0x0000000000580947 */ /* 0x000fea0003800000 */
[----:B------:R-:W0:Y:S01]  /*0160*/  S2UR UR8, SR_CgaCtaId ;  /* 0x00000000000879c3 */ /* 0x000e220000008800 */
[----:B------:R-:W-:Y:S01]  /*0170*/  UMOV UR4, 0x400 ;  /* 0x0000040000047882 */ /* 0x000fe20000000000 */
[----:B------:R-:W-:Y:S01]  /*0180*/  UMOV UR5, 0x1 ;  /* 0x0000000100057882 */ /* 0x000fe20000000000 */
[----:B------:R-:W-:Y:S01]  /*0190*/  UMOV UR6, 0x4 ;  /* 0x0000000400067882 */ /* 0x000fe20000000000 */
[----:B------:R-:W-:Y:S01]  /*01a0*/  ELECT P0, URZ, PT ;  /* 0x00000000003f782f */ /* 0x000fe20003800000 */
[----:B------:R-:W-:-:S04]  /*01b0*/  UIADD3 UR6, -UR6, 0x100000, URZ ;  /* 0x0010000006067890 */ /* 0x000fc8000fffe13f */
[----:B------:R-:W-:Y:S02]  /*01c0*/  USHF.L.U32 UR7, UR6, 0xb, URZ ;  /* 0x0000000b06077899 */ /* 0x000fe4000800063f */
[----:B------:R-:W-:Y:S02]  /*01d0*/  USHF.L.U32 UR6, UR6, 0x1, URZ ;  /* 0x0000000106067899 */ /* 0x000fe4000800063f */
[----:B0-----:R-:W-:Y:S02]  /*01e0*/  ULEA UR8, UR8, UR4, 0x18 ;  /* 0x0000000408087291 */ /* 0x001fe4000f8ec03f */
[----:B------:R-:W-:-:S04]  /*01f0*/  UIADD3 UR4, -UR5, 0x100000, URZ ;  /* 0x0010000005047890 */ /* 0x000fc8000fffe13f */
[----:B------:R-:W-:Y:S02]  /*0200*/  USHF.L.U32 UR5, UR4, 0xb, URZ ;  /* 0x0000000b04057899 */ /* 0x000fe4000800063f */
[----:B------:R-:W-:Y:S01]  /*0210*/  USHF.L.U32 UR4, UR4, 0x1, URZ ;  /* 0x0000000104047899 */ /* 0x000fe2000800063f */
[----:B------:R-:W0:Y:S11]  /*0220*/  FENCE.VIEW.ASYNC.S ;  /* 0x00000000000073c6 */ /* 0x000e360000000000 */
[----:B0-----:R0:W1:Y:S01]  /*0230*/  SYNCS.EXCH.64 URZ, [UR8], UR4 ;  /* 0x00000004083f75b2 */ /* 0x0010620008000100 */
[----:B------:R0:W2:Y:S01]  /*0240*/  SYNCS.EXCH.64 URZ, [UR8+0x20], UR6 ;  /* 0x00002006083f75b2 */ /* 0x0000a20008000100 */
[----:B------:R0:W3:Y:S01]  /*0250*/  SYNCS.EXCH.64 URZ, [UR8+0x8], UR4 ;  /* 0x00000804083f75b2 */ /* 0x0000e20008000100 */
[----:B------:R0:W4:Y:S01]  /*0260*/  SYNCS.EXCH.64 URZ, [UR8+0x28], UR6 ;  /* 0x00002806083f75b2 */ /* 0x0001220008000100 */
[----:B------:R0:W0:Y:S01]  /*0270*/  SYNCS.EXCH.64 URZ, [UR8+0x10], UR4 ;  /* 0x00001004083f75b2 */ /* 0x0000220008000100 */
[----:B------:R0:W0:Y:S01]  /*0280*/  SYNCS.EXCH.64 URZ, [UR8+0x30], UR6 ;  /* 0x00003006083f75b2 */ /* 0x0000220008000100 */
[----:B------:R0:W0:Y:S01]  /*0290*/  SYNCS.EXCH.64 URZ, [UR8+0x18], UR4 ;  /* 0x00001804083f75b2 */ /* 0x0000220008000100 */
[----:B------:R0:W0:Y:S01]  /*02a0*/  SYNCS.EXCH.64 URZ, [UR8+0x38], UR6 ;  /* 0x00003806083f75b2 */ /* 0x0000220008000100 */
[----:B------:R-:W-:Y:S01]  /*02b0*/  NOP ;  /* 0x0000000000007918 */ /* 0x000fe20000000000 */
.L_x_2:
[----:B------:R-:W-:Y:S01]  /*02c0*/  SHF.R.S32.HI R7, RZ, 0x1f, R94 ;  /* 0x0000001fff077819 */ /* 0x000fe2000001145e */
[----:B------:R-:W5:Y:S01]  /*02d0*/  SHFL.IDX PT, R0, R0, RZ, 0x1f ;  /* 0x00001fff00007589 */ /* 0x000f6200000e0000 */
[----:B0-----:R-:W0:Y:S01]  /*02e0*/  S2UR UR8, SR_CTAID.X ;  /* 0x00000000000879c3 */ /* 0x001e220000002500 */
[----:B------:R-:W-:Y:S02]  /*02f0*/  ELECT P0, URZ, PT ;  /* 0x00000000003f782f */ /* 0x000fe40003800000 */
[----:B------:R-:W-:Y:S01]  /*0300*/  LEA.HI R7, R7, R94, RZ, 0x7 ;  /* 0x0000005e07077211 */ /* 0x000fe200078f38ff */
[----:B------:R-:W1:Y:S01]  /*0310*/  S2R R4, SR_CTAID.Y ;  /* 0x0000000000047919 */ /* 0x000e620000002600 */
[----:B------:R-:W-:Y:S01]  /*0320*/  ULDC UR4, c[0x0][0x154] ;  /* 0x0000550000047ab9 */ /* 0x000fe20000000800 */
[----:B------:R-:W-:Y:S01]  /*0330*/  NOP ;  /* 0x0000000000007918 */ /* 0x000fe20000000000 */
[----:B------:R-:W-:Y:S01]  /*0340*/  LOP3.LUT R7, R7, 0xffffff80, RZ, 0xc0, !PT ;  /* 0xffffff8007077812 */ /* 0x000fe200078ec0ff */
[----:B------:R-:W-:Y:S01]  /*0350*/  NOP ;  /* 0x0000000000007918 */ /* 0x000fe20000000000 */
[----:B------:R-:W2:Y:S03]  /*0360*/  LDC R14, c[0x0][0x140] ;  /* 0x00005000ff0e7b82 */ /* 0x000ea60000000800 */
[----:B------:R-:W-:-:S05]  /*0370*/  IMAD.IADD R7, R94, 0x1, -R7 ;  /* 0x000000015e077824 */ /* 0x000fca00078e0a07 */
[----:B------:R-:W-:Y:S01]  /*0380*/  SHF.R.S32.HI R8, RZ, 0x1f, R7 ;  /* 0x0000001fff087819 */ /* 0x000fe20000011407 */
[----:B------:R-:W3:Y:S01]  /*0390*/  LDC R12, c[0x0][0x144] ;  /* 0x00005100ff0c7b82 */ /* 0x000ee20000000800 */
[----:B------:R-:W-:Y:S02]  /*03a0*/  LOP3.LUT P2, RZ, R7, 0x7, RZ, 0xc0, !PT ;  /* 0x0000000707ff7812 */ /* 0x000fe4000784c0ff */
[----:B------:R-:W-:Y:S02]  /*03b0*/  LEA.HI R8, R8, R7, RZ, 0x3 ;  /* 0x0000000708087211 */ /* 0x000fe400078f18ff */
[----:B-----5:R-:W-:Y:S02]  /*03c0*/  ISETP.NE.OR P0, PT, R0, RZ, !P0 ;  /* 0x000000ff0000720c */ /* 0x020fe40004705670 */
[--C-:B------:R-:W-:Y:S02]  /*03d0*/  SHF.R.S32.HI R0, RZ, 0x3, R8.reuse ;  /* 0x00000003ff007819 */ /* 0x100fe40000011408 */
[----:B------:R-:W-:-:S02]  /*03e0*/  SHF.R.S32.HI R9, RZ, 0x1f, R8 ;  /* 0x0000001fff097819 */ /* 0x000fc40000011408 */
[----:B------:R-:W-:Y:S02]  /*03f0*/  SHF.R.S32.HI R8, RZ, 0x1f, R5 ;  /* 0x0000001fff087819 */ /* 0x000fe40000011405 */
[----:B------:R-:W-:Y:S02]  /*0400*/  LEA.HI R9, R9, R0, RZ, 0x2 ;  /* 0x0000000009097211 */ /* 0x000fe400078f10ff */
[----:B------:R-:W-:Y:S02]  /*0410*/  LEA.HI R8, R8, R5, RZ, 0x2 ;  /* 0x0000000508087211 */ /* 0x000fe400078f10ff */
[----:B-1----:R-:W-:Y:S01]  /*0420*/  I2FP.F32.U32 R11, R4 ;  /* 0x00000004000b7245 */ /* 0x002fe20000201000 */
[----:B------:R-:W-:Y:S01]  /*0430*/  VOTEU.ALL UP0, P0 ;  /* 0x00000000003f7886 */ /* 0x000fe20000000000 */
[----:B------:R-:W-:Y:S01]  /*0440*/  LOP3.LUT R10, R8, 0x3ffffffc, RZ, 0xc0, !PT ;  /* 0x3ffffffc080a7812 */ /* 0x000fe200078ec0ff */
[----:B------:R-:W-:Y:S01]  /*0450*/  VOTEU.ALL UP1, P0 ;  /* 0x00000000003f7886 */ /* 0x000fe20000020000 */
[----:B------:R-:W-:Y:S01]  /*0460*/  LOP3.LUT R9, R9, 0xfffffffc, RZ, 0xc0, !PT ;  /* 0xfffffffc09097812 */ /* 0x000fe200078ec0ff */
[----:B------:R-:W-:Y:S01]  /*0470*/  FMUL R13, R11, UR4 ;  /* 0x000000040b0d7c20 */ /* 0x000fe20008400000 */
[----:B------:R-:W1:Y:S01]  /*0480*/  @!UP0 S2UR UR7, SR_CgaCtaId ;  /* 0x00000000000789c3 */ /* 0x000e620000008800 */
[----:B------:R-:W-:Y:S01]  /*0490*/  IMAD.IADD R11, R5, 0x1, -R10 ;  /* 0x00000001050b7824 */ /* 0x000fe200078e0a0a */
[----:B0-----:R-:W-:Y:S01]  /*04a0*/  I2FP.F32.U32 R10, UR8 ;  /* 0x00000008000a7c45 */ /* 0x001fe20008201000 */
[----:B------:R-:W-:Y:S01]  /*04b0*/  IMAD.IADD R8, R0, 0x1, -R9 ;  /* 0x0000000100087824 */ /* 0x000fe200078e0a09 */
[----:B------:R-:W-:Y:S01]  /*04c0*/  ULDC UR4, c[0x0][0x150] ;  /* 0x0000540000047ab9 */ /* 0x000fe20000000800 */
[----:B------:R-:W0:Y:S01]  /*04d0*/  F2I.U32.TRUNC.NTZ R13, R13 ;  /* 0x0000000d000d7305 */ /* 0x000e22000020f000 */
[----:B------:R-:W-:Y:S01]  /*04e0*/  SHF.R.S32.HI R0, RZ, 0x1f, R3 ;  /* 0x0000001fff007819 */ /* 0x000fe20000011403 */
[----:B------:R-:W-:Y:S01]  /*04f0*/  FMUL R10, R10, UR4 ;  /* 0x000000040a0a7c20 */ /* 0x000fe20008400000 */
[----:B------:R-:W5:Y:S01]  /*0500*/  LDC R9, c[0x0][0x148] ;  /* 0x00005200ff097b82 */ /* 0x000f620000000800 */
[----:B------:R-:W-:Y:S01]  /*0510*/  IMAD R8, R11, 0x4, R8 ;  /* 0x000000040b087824 */ /* 0x000fe200078e0208 */
[----:B------:R-:W-:Y:S01]  /*0520*/  LEA.HI R0, R0, R3, RZ, 0x2 ;  /* 0x0000000300007211 */ /* 0x000fe200078f10ff */
[----:B------:R-:W-:Y:S01]  /*0530*/  UMOV UR4, 0x20 ;  /* 0x0000002000047882 */ /* 0x000fe20000000000 */
[----:B------:R-:W-:Y:S01]  /*0540*/  @!UP0 UMOV UR6, 0x400 ;  /* 0x0000040000068882 */ /* 0x000fe20000000000 */
[----:B------:R-:W4:Y:S01]  /*0550*/  F2I.U32.TRUNC.NTZ R10, R10 ;  /* 0x0000000a000a7305 */ /* 0x000f22000020f000 */
[----:B------:R-:W-:Y:S01]  /*0560*/  LOP3.LUT R0, R0, 0xfffffffc, RZ, 0xc0, !PT ;  /* 0xfffffffc00007812 */ /* 0x000fe200078ec0ff */
[----:B------:R-:W-:Y:S01]  /*0570*/  IMAD.SHL.U32 R19, R8, 0x4, RZ ;  /* 0x0000000408137824 */ /* 0x000fe200078e00ff */
[----:B------:R-:W-:-:S04]  /*0580*/  @!UP0 UIADD3 UR4, -UR4, 0x100000, URZ ;  /* 0x0010000004048890 */ /* 0x000fc8000fffe13f */
[----:B------:R-:W-:Y:S02]  /*0590*/  @!UP0 USHF.L.U32 UR5, UR4, 0xb, URZ ;  /* 0x0000000b04058899 */ /* 0x000fe4000800063f */
[----:B------:R-:W-:Y:S01]  /*05a0*/  @!UP0 USHF.L.U32 UR4, UR4, 0x1, URZ ;  /* 0x0000000104048899 */ /* 0x000fe2000800063f */
[----:B--2---:R-:W-:Y:S01]  /*05b0*/  ISETP.EQ.U32.AND P3, PT, R14, 0x1, PT ;  /* 0x000000010e00780c */ /* 0x004fe20003f62070 */
[----:B------:R-:W-:Y:S01]  /*05c0*/  IMAD.IADD R3, R3, 0x1, -R0 ;  /* 0x0000000103037824 */ /* 0x000fe200078e0a00 */
[----:B------:R-:W-:Y:S01]  /*05d0*/  LOP3.LUT R19, R8, 0xc, R19, 0x78, !PT ;  /* 0x0000000c08137812 */ /* 0x000fe200078e7813 */
[----:B0-----:R-:W-:Y:S02]  /*05e0*/  IMAD.MOV R22, RZ, RZ, -R13 ;  /* 0x000000ffff167224 */ /* 0x001fe400078e0a0d */
[----:B------:R-:W-:Y:S01]  /*05f0*/  VIADD R8, R2, 0xffffffff ;  /* 0xffffffff02087836 */ /* 0x000fe20000000000 */
[----:B-1----:R-:W-:Y:S01]  /*0600*/  @!UP0 ULEA UR6, UR7, UR6, 0x18 ;  /* 0x0000000607068291 */ /* 0x002fe2000f8ec03f */
[----:B------:R-:W-:Y:S01]  /*0610*/  ISETP.NE.AND P1, PT, R3, 0x3, PT ;  /* 0x000000030300780c */ /* 0x000fe20003f25270 */
[----:B------:R-:W-:Y:S01]  /*0620*/  VOTEU.ALL UP0, P0 ;  /* 0x00000000003f7886 */ /* 0x000fe20000000000 */
[----:B------:R-:W-:Y:S01]  /*0630*/  ISETP.LT.U32.AND P0, PT, R19, 0x2, !P2 ;  /* 0x000000021300780c */ /* 0x000fe20005701070 */
[----:B----4-:R-:W-:Y:S01]  /*0640*/  IMAD.MOV R7, RZ, RZ, -R10 ;  /* 0x000000ffff077224 */ /* 0x010fe200078e0a0a */
[----:B------:R-:W-:-:S02]  /*0650*/  ISETP.EQ.OR P1, PT, R3, RZ, !P1 ;  /* 0x000000ff0300720c */ /* 0x000fc40004f22670 */
[----:B------:R-:W-:Y:S01]  /*0660*/  ISETP.GE.U32.AND P5, PT, R8, 0x2, PT ;  /* 0x000000020800780c */ /* 0x000fe20003fa6070 */
[----:B-----5:R-:W-:Y:S01]  /*0670*/  IMAD R0, R9, R22, R4 ;  /* 0x0000001609007224 */ /* 0x020fe200078e0204 */
[----:B------:R-:W-:Y:S01]  /*0680*/  ISETP.EQ.AND P1, PT, R2, RZ, P1 ;  /* 0x000000ff0200720c */ /* 0x000fe20000f22270 */
[----:B---3--:R-:W-:Y:S01]  /*0690*/  IMAD R7, R12, R7, UR8 ;  /* 0x000000080c077e24 */ /* 0x008fe2000f8e0207 */
[----:B------:R-:W-:Y:S01]  /*06a0*/  ISETP.NE.AND P2, PT, R2, RZ, PT ;  /* 0x000000ff0200720c */ /* 0x000fe20003f45270 */
[----:B------:R-:W0:Y:S02]  /*06b0*/  FENCE.VIEW.ASYNC.S ;  /* 0x00000000000073c6 */ /* 0x000e240000000000 */
[----:B0-----:R0:W1:Y:S01]  /*06c0*/  @!UP0 SYNCS.EXCH.64 URZ, [UR6+0x50], UR4 ;  /* 0x00005004063f85b2 */ /* 0x0010620008000100 */
[----:B------:R-:W-:Y:S02]  /*06d0*/  ISETP.NE.AND P4, PT, R0, R19, PT ;  /* 0x000000130000720c */ /* 0x000fe40003f85270 */
[----:B------:R-:W-:-:S02]  /*06e0*/  SEL R18, RZ, 0x1, !P1 ;  /* 0x00000001ff127807 */ /* 0x000fc40004800000 */
[----:B------:R-:W-:Y:S02]  /*06f0*/  ISETP.EQ.OR P4, PT, R7, RZ, !P4 ;  /* 0x000000ff0700720c */ /* 0x000fe40006782670 */
[----:B------:R-:W-:Y:S02]  /*0700*/  LOP3.LUT R0, R94, 0x7f, RZ, 0xc0, !PT ;  /* 0x0000007f5e007812 */ /* 0x000fe400078ec0ff */
[----:B------:R-:W-:Y:S02]  /*0710*/  PLOP3.LUT P0, PT, P0, P4, PT, 0x80, 0x0 ;  /* 0x000000000000781c */ /* 0x000fe40000709070 */
[----:B------:R-:W-:Y:S02]  /*0720*/  SEL R18, R18, 0x2, P5 ;  /* 0x0000000212127807 */ /* 0x000fe40002800000 */
[----:B------:R-:W-:Y:S01]  /*0730*/  P2R R102, PR, RZ, 0x1 ;  /* 0x00000001ff667803 */ /* 0x000fe20000000000 */
[----:B------:R0:W2:Y:S01]  /*0740*/  @!UP1 SYNCS.EXCH.64 URZ, [UR6+0x58], UR4 ;  /* 0x00005804063f95b2 */ /* 0x0000a20008000100 */
[----:B------:R-:W-:Y:S01]  /*0750*/  NOP ;  /* 0x0000000000007918 */ /* 0x000fe20000000000 */
[----:B------:R-:W-:Y:S06]  /*0760*/  @!P3 BRA `(.L_x_3) ;  /* 0x000000000008b947 */ /* 0x000fec0003800000 */
[----:B-12---:R-:W-:Y:S01]  /*0770*/  UCGABAR_ARV ;  /* 0x00000000000079c7 */ /* 0x006fe20008000000 */
[----:B------:R-:W-:Y:S05]  /*0780*/  BRA `(.L_x_4) ;  /* 0x0000000000047947 */ /* 0x000fea0003800000 */
.L_x_3:
[----:B-12---:R-:W-:Y:S01]  /*0790*/  NOP ;  /* 0x0000000000007918 */ /* 0x006fe20000000000 */
.L_x_4:
[----:B------:R-:W1:Y:S01]  /*07a0*/  LDC R2, c[0x0][0x65c] ;  /* 0x00019700ff027b82 */ /* 0x000e620000000800 */
[----:B------:R-:W-:Y:S02]  /*07b0*/  IMAD.U32 R10, RZ, RZ, UR8 ;  /* 0x00000008ff0a7e24 */ /* 0x000fe4000f8e00ff */
[----:B------:R-:W-:Y:S01]  /*07c0*/  IMAD.MOV.U32 R11, RZ, RZ, RZ ;  /* 0x000000ffff0b7224 */ /* 0x000fe200078e00ff */
[----:B-1----:R-:W-:-:S04]  /*07d0*/  ISETP.NE.AND P1, PT, R2, 0x1, PT ;  /* 0x000000010200780c */ /* 0x002fc80003f25270 */
[----:B------:R-:W-:-:S09]  /*07e0*/  P2R R5, PR, RZ, 0x2 ;  /* 0x00000002ff057803 */ /* 0x000fd20000000000 */
[----:B------:R-:W1:Y:S01]  /*07f0*/  @P1 LDC R17, c[0x0][0x10] ;  /* 0x00000400ff111b82 */ /* 0x000e620000000800 */
[----:B------:R-:W-:Y:S02]  /*0800*/  @P1 IMAD.MOV.U32 R5, RZ, RZ, RZ ;  /* 0x000000ffff051224 */ /* 0x000fe400078e00ff */
[----:B------:R-:W-:-:S05]  /*0810*/  @P1 IMAD.MOV.U32 R15, RZ, RZ, RZ ;  /* 0x000000ffff0f1224 */ /* 0x000fca00078e00ff */
[----:B------:R-:W2:Y:S01]  /*0820*/  @!P1 LDC R13, c[0x0][0xc] ;  /* 0x00000300ff0d9b82 */ /* 0x000ea20000000800 */
[----:B0-----:R-:W-:Y:S01]  /*0830*/  ULDC UR4, c[0x0][0xc] ;  /* 0x0000030000047ab9 */ /* 0x001fe20000000800 */
[----:B------:R-:W-:Y:S01]  /*0840*/  ULDC UR5, c[0x0][0x10] ;  /* 0x0000040000057ab9 */ /* 0x000fe20000000800 */
[----:B------:R-:W-:Y:S01]  /*0850*/  ULDC UR6, c[0x0][0x14] ;  /* 0x0000050000067ab9 */ /* 0x000fe20000000800 */
[----:B------:R-:W-:-:S04]  /*0860*/  UIMAD.WIDE.U32 UR4, UR4, UR5, URZ ;  /* 0x00000005040472a5 */ /* 0x000fc8000f8e003f */
[----:B------:R-:W-:Y:S02]  /*0870*/  UIMAD.WIDE.U32 UR36, UR4, UR6, URZ ;  /* 0x00000006042472a5 */ /* 0x000fe4000f8e003f */
[----:B------:R-:W-:-:S04]  /*0880*/  UIMAD UR42, UR5, UR6, URZ ;  /* 0x00000006052a72a4 */ /* 0x000fc8000f8e023f */
[----:B------:R-:W-:Y:S01]  /*0890*/  UIADD3 UR42, UR37, UR42, URZ ;  /* 0x0000002a252a7290 */ /* 0x000fe2000fffe03f */
[----:B-1----:R-:W-:-:S04]  /*08a0*/  @P1 IMAD.WIDE.U32 R16, R17, UR8, R4 ;  /* 0x0000000811101c25 */ /* 0x002fc8000f8e0004 */
[----:B------:R-:W-:Y:S02]  /*08b0*/  @P1 IMAD.IADD R17, R17, 0x1, R15 ;  /* 0x0000000111111824 */ /* 0x000fe400078e020f */
[----:B--2---:R-:W-:-:S04]  /*08c0*/  @!P1 IMAD.WIDE.U32 R10, R4, R13, R10 ;  /* 0x0000000d040a9225 */ /* 0x004fc800078e000a */
[----:B------:R-:W-:Y:S02]  /*08d0*/  @!P1 IMAD.MOV.U32 R16, RZ, RZ, R10 ;  /* 0x000000ffff109224 */ /* 0x000fe400078e000a */
[----:B------:R-:W-:Y:S01]  /*08e0*/  @!P1 IMAD.MOV.U32 R17, RZ, RZ, R11 ;  /* 0x000000ffff119224 */ /* 0x000fe200078e000b */
[----:B------:R-:W-:Y:S06]  /*08f0*/  @!P3 BRA `(.L_x_5) ;  /* 0x00000000000cb947 */ /* 0x000fec0003800000 */
[----:B------:R-:W-:Y:S01]  /*0900*/  UCGABAR_WAIT ;  /* 0x0000000000007dc7 */ /* 0x000fe20008000000 */
[----:B------:R-:W-:Y:S01]  /*0910*/  CCTL.IVALL ;  /* 0x00000000ff00798f */ /* 0x000fe20002000000 */
[----:B------:R-:W-:Y:S05]  /*0920*/  BRA `(.L_x_6) ;  /* 0x0000000000047947 */ /* 0x000fea0003800000 */
.L_x_5:
[----:B------:R-:W-:Y:S06]  /*0930*/  BAR.SYNC.DEFER_BLOCKING 0x0 ;  /* 0x0000000000007b1d */ /* 0x000fec0000010000 */
.L_x_6:
[----:B------:R-:W-:Y:S05]  /*0940*/  @!P2 BRA `(.L_x_7) ;  /* 0x0000005c0080a947 */ /* 0x000fea0003800000 */
[----:B------:R-:W-:-:S13]  /*0950*/  ISETP.GT.U32.AND P0, PT, R8, 0x1, PT ;  /* 0x000000010800780c */ /* 0x000fda0003f04070 */
[----:B------:R-:W-:Y:S05]  /*0960*/  @P0 EXIT ;  /* 0x000000000000094d */ /* 0x000fea0003800000 */
[----:B------:R-:W-:Y:S01]  /*0970*/  ULDC.64 UR4, c[0x0][0x650] ;  /* 0x0001940000047ab9 */ /* 0x000fe20000000a00 */
[----:B------:R-:W-:Y:S01]  /*0980*/  PRMT R3, RZ, 0x7610, R3 ;  /* 0x00007610ff037816 */ /* 0x000fe20000000003 */
[----:B------:R-:W-:Y:S01]  /*0990*/  IMAD.MOV.U32 R101, RZ, RZ, -0x1 ;  /* 0xffffffffff657424 */ /* 0x000fe200078e00ff */
[----:B------:R-:W-:Y:S01]  /*09a0*/  ISETP.GE.U32.AND P0, PT, R16, UR4, PT ;  /* 0x0000000410007c0c */ /* 0x000fe2000bf06070 */
[----:B------:R-:W-:Y:S02]  /*09b0*/  IMAD.MOV.U32 R100, RZ, RZ, -0x1 ;  /* 0xffffffffff647424 */ /* 0x000fe400078e00ff */
[----:B------:R-:W-:Y:S01]  /*09c0*/  IMAD.MOV.U32 R99, RZ, RZ, -0x1 ;  /* 0xffffffffff637424 */ /* 0x000fe200078e00ff */
[----:B------:R-:W-:-:S13]  /*09d0*/  ISETP.GE.U32.AND.EX P0, PT, R17, UR5, PT, P0 ;  /* 0x0000000511007c0c */ /* 0x000fda000bf06100 */
[----:B------:R-:W-:Y:S05]  /*09e0*/  @P0 BRA `(.L_x_8) ;  /* 0x0000000400280947 */ /* 0x000fea0003800000 */
[----:B------:R-:W0:Y:S01]  /*09f0*/  LDC.64 R24, c[0x0][0x628] ;  /* 0x00018a00ff187b82 */ /* 0x000e220000000a00 */
[----:B------:R-:W-:Y:S02]  /*0a00*/  IMAD.MOV.U32 R10, RZ, RZ, R16 ;  /* 0x000000ffff0a7224 */ /* 0x000fe400078e0010 */
[----:B------:R-:W-:-:S05]  /*0a10*/  IMAD.MOV.U32 R11, RZ, RZ, R17 ;  /* 0x000000ffff0b7224 */ /* 0x000fca00078e0011 */
[----:B------:R-:W1:Y:S08]  /*0a20*/  LDC R8, c[0x0][0x630] ;  /* 0x00018c00ff087b82 */ /* 0x000e700000000800 */
[----:B------:R-:W2:Y:S01]  /*0a30*/  LDC.64 R26, c[0x0][0x620] ;  /* 0x00018800ff1a7b82 */ /* 0x000ea20000000a00 */
[----:B0-----:R-:W-:-:S04]  /*0a40*/  ISETP.NE.U32.AND P0, PT, R24, RZ, PT ;  /* 0x000000ff1800720c */ /* 0x001fc80003f05070 */
[----:B------:R-:W-:-:S13]  /*0a50*/  ISETP.NE.AND.EX P0, PT, R25, RZ, PT, P0 ;  /* 0x000000ff1900720c */ /* 0x000fda0003f05300 */
[----:B-12---:R-:W-:Y:S05]  /*0a60*/  @!P0 BRA `(.L_x_9) ;  /* 0x0000000000288947 */ /* 0x006fea0003800000 */
[----:B------:R-:W0:Y:S02]  /*0a70*/  LDC R3, c[0x0][0x634] ;  /* 0x00018d00ff037b82 */ /* 0x000e240000000800 */
[----:B0-----:R-:W-:-:S05]  /*0a80*/  IADD3 R3, P0, R16, R3, RZ ;  /* 0x0000000310037210 */ /* 0x001fca0007f1e0ff */
[----:B------:R-:W-:-:S04]  /*0a90*/  IMAD.X R21, RZ, RZ, R17, P0 ;  /* 0x000000ffff157224 */ /* 0x000fc800000e0611 */
[----:B------:R-:W-:-:S04]  /*0aa0*/  IMAD.WIDE.U32 R10, R21, R24, RZ ;  /* 0x00000018150a7225 */ /* 0x000fc800078e00ff */
[----:B------:R-:W-:-:S04]  /*0ab0*/  IMAD.WIDE.U32 R12, P0, R3, R25, R10 ;  /* 0x00000019030c7225 */ /* 0x000fc8000780000a */
[----:B------:R-:W-:-:S04]  /*0ac0*/  IMAD.WIDE.U32 R10, R3, R24, RZ ;  /* 0x00000018030a7225 */ /* 0x000fc800078e00ff */
[----:B------:R-:W-:Y:S01]  /*0ad0*/  IMAD.X R15, RZ, RZ, RZ, P0 ;  /* 0x000000ffff0f7224 */ /* 0x000fe200000e06ff */
[----:B------:R-:W-:Y:S01]  /*0ae0*/  IADD3 RZ, P0, R11, R12, RZ ;  /* 0x0000000c0bff7210 */ /* 0x000fe20007f1e0ff */
[----:B------:R-:W-:-:S04]  /*0af0*/  IMAD.MOV.U32 R14, RZ, RZ, R13 ;  /* 0x000000ffff0e7224 */ /* 0x000fc800078e000d */
[----:B------:R-:W-:-:S08]  /*0b00*/  IMAD.WIDE.U32.X R10, R21, R25, R14, P0 ;  /* 0x00000019150a7225 */ /* 0x000fd000000e040e */
.L_x_9:
[----:B------:R-:W0:Y:S01]  /*0b10*/  LDC.64 R30, c[0x0][0x640] ;  /* 0x00019000ff1e7b82 */ /* 0x000e220000000a00 */
[--C-:B------:R-:W-:Y:S01]  /*0b20*/  SHF.R.U64 R99, R10, R8, R11.reuse ;  /* 0x000000080a637219 */ /* 0x100fe2000000120b */
[----:B------:R-:W-:Y:S01]  /*0b30*/  IMAD R22, R9, R22, R4 ;  /* 0x0000001609167224 */ /* 0x000fe200078e0204 */
[----:B------:R-:W-:Y:S01]  /*0b40*/  SHF.R.U32.HI R3, RZ, R8, R11 ;  /* 0x00000008ff037219 */ /* 0x000fe2000001160b */
[----:B------:R-:W-:Y:S01]  /*0b50*/  IMAD.MOV.U32 R23, RZ, RZ, 0x1 ;  /* 0x00000001ff177424 */ /* 0x000fe200078e00ff */
[----:B------:R-:W-:-:S03]  /*0b60*/  IADD3 R5, P0, RZ, -R99, RZ ;  /* 0x80000063ff057210 */ /* 0x000fc60007f1e0ff */
[----:B------:R-:W1:Y:S02]  /*0b70*/  LDC R12, c[0x0][0x618] ;  /* 0x00018600ff0c7b82 */ /* 0x000e640000000800 */
[----:B------:R-:W-:Y:S02]  /*0b80*/  IMAD.X R3, RZ, RZ, ~R3, P0 ;  /* 0x000000ffff037224 */ /* 0x000fe400000e0e03 */
[----:B------:R-:W-:-:S04]  /*0b90*/  IMAD.WIDE.U32 R10, R5, R26, R16 ;  /* 0x0000001a050a7225 */ /* 0x000fc800078e0010 */
[----:B------:R-:W2:Y:S01]  /*0ba0*/  LDC R20, c[0x0][0x608] ;  /* 0x00018200ff147b82 */ /* 0x000ea20000000800 */
[----:B------:R-:W-:Y:S02]  /*0bb0*/  IMAD R8, R3, R26, RZ ;  /* 0x0000001a03087224 */ /* 0x000fe400078e02ff */
[----:B------:R-:W-:Y:S02]  /*0bc0*/  IMAD.MOV.U32 R3, RZ, RZ, -0x1 ;  /* 0xffffffffff037424 */ /* 0x000fe400078e00ff */
[----:B------:R-:W-:-:S03]  /*0bd0*/  IMAD R5, R5, R27, R8 ;  /* 0x0000001b05057224 */ /* 0x000fc600078e0208 */
[----:B------:R-:W3:Y:S01]  /*0be0*/  LDC R28, c[0x0][0x658] ;  /* 0x00019600ff1c7b82 */ /* 0x000ee20000000800 */
[----:B------:R-:W-:Y:S01]  /*0bf0*/  IMAD.IADD R5, R11, 0x1, R5 ;  /* 0x000000010b057824 */ /* 0x000fe200078e0205 */
[----:B0-----:R-:W-:-:S04]  /*0c00*/  ISETP.NE.U32.AND P0, PT, R30, RZ, PT ;  /* 0x000000ff1e00720c */ /* 0x001fc80003f05070 */
[----:B------:R-:W-:Y:S02]  /*0c10*/  ISETP.NE.AND.EX P0, PT, R31, RZ, PT, P0 ;  /* 0x000000ff1f00720c */ /* 0x000fe40003f05300 */
[----:B------:R-:W0:Y:S01]  /*0c20*/  LDC R24, c[0x0][0x600] ;  /* 0x00018000ff187b82 */ /* 0x000e220000000800 */
[-CC-:B-1----:R-:W-:Y:S02]  /*0c30*/  SHF.R.U64 R14, R10, R12.reuse, R5.reuse ;  /* 0x0000000c0a0e7219 */ /* 0x182fe40000001205 */
[----:B------:R-:W-:-:S05]  /*0c40*/  SHF.R.U32.HI R5, RZ, R12, R5 ;  /* 0x0000000cff057219 */ /* 0x000fca0000011605 */
[----:B------:R-:W1:Y:S01]  /*0c50*/  LDC R15, c[0x0][0x648] ;  /* 0x00019200ff0f7b82 */ /* 0x000e620000000800 */
[-CC-:B--2---:R-:W-:Y:S02]  /*0c60*/  SHF.R.U64 R27, R14, R20.reuse, R5.reuse ;  /* 0x000000140e1b7219 */ /* 0x184fe40000001205 */
[----:B------:R-:W-:-:S05]  /*0c70*/  SHF.R.U32.HI R5, RZ, R20, R5 ;  /* 0x00000014ff057219 */ /* 0x000fca0000011605 */
[----:B------:R-:W2:Y:S01]  /*0c80*/  LDC R21, c[0x0][0x638] ;  /* 0x00018e00ff157b82 */ /* 0x000ea20000000800 */
[-CC-:B---3--:R-:W-:Y:S02]  /*0c90*/  SHF.R.U64 R20, R27, R28.reuse, R5.reuse ;  /* 0x0000001c1b147219 */ /* 0x188fe40000001205 */
[-C--:B------:R-:W-:Y:S02]  /*0ca0*/  SHF.L.U32 R3, R3, R28.reuse, RZ ;  /* 0x0000001c03037219 */ /* 0x080fe400000006ff */
[----:B------:R-:W-:Y:S01]  /*0cb0*/  SHF.R.U32.HI R5, RZ, R28, R5 ;  /* 0x0000001cff057219 */ /* 0x000fe20000011605 */
[----:B------:R-:W-:Y:S01]  /*0cc0*/  IMAD.MOV.U32 R4, RZ, RZ, R20 ;  /* 0x000000ffff047224 */ /* 0x000fe200078e0014 */
[----:B------:R-:W-:Y:S01]  /*0cd0*/  LOP3.LUT R12, RZ, R3, RZ, 0x33, !PT ;  /* 0x00000003ff0c7212 */ /* 0x000fe200078e33ff */
[----:B------:R-:W3:Y:S01]  /*0ce0*/  LDC R25, c[0x0][0x610] ;  /* 0x00018400ff197b82 */ /* 0x000ee20000000800 */
[----:B------:R-:W-:Y:S05]  /*0cf0*/  @!P0 BRA `(.L_x_10) ;  /* 0x0000000000288947 */ /* 0x000fea0003800000 */
[----:B------:R-:W4:Y:S02]  /*0d00*/  LDC R3, c[0x0][0x64c] ;  /* 0x00019300ff037b82 */ /* 0x000f240000000800 */
[----:B----4-:R-:W-:-:S05]  /*0d10*/  IADD3 R3, P0, R20, R3, RZ ;  /* 0x0000000314037210 */ /* 0x010fca0007f1e0ff */
        /* <DEDUP_REMOVED lines=8> */
.L_x_10:
[----:B-1----:R-:W-:Y:S01]  /*0da0*/  SHF.R.U64 R4, R4, R15, R5 ;  /* 0x0000000f04047219 */ /* 0x002fe20000001205 */
[----:B0-----:R-:W-:Y:S01]  /*0db0*/  VIADD R5, R24, 0xffffffff ;  /* 0xffffffff18057836 */ /* 0x001fe20000000000 */
[----:B------:R-:W-:Y:S02]  /*0dc0*/  SHF.L.U32 R3, R23, R28, RZ ;  /* 0x0000001c17037219 */ /* 0x000fe400000006ff */
[----:B------:R-:W-:Y:S01]  /*0dd0*/  LOP3.LUT R12, R27, R12, RZ, 0xc0, !PT ;  /* 0x0000000c1b0c7212 */ /* 0x000fe200078ec0ff */
[----:B------:R-:W-:Y:S01]  /*0de0*/  IMAD.MOV R8, RZ, RZ, -R4 ;  /* 0x000000ffff087224 */ /* 0x000fe200078e0a04 */
[----:B------:R-:W-:-:S03]  /*0df0*/  SEL R7, R7, R22, !P1 ;  /* 0x0000001607077207 */ /* 0x000fc60004800000 */
[----:B------:R-:W-:Y:S01]  /*0e00*/  IMAD R12, R3, R4, R12 ;  /* 0x00000004030c7224 */ /* 0x000fe200078e020c */
[----:B------:R-:W-:Y:S01]  /*0e10*/  LOP3.LUT R4, R14, R5, RZ, 0xc0, !PT ;  /* 0x000000050e047212 */ /* 0x000fe200078ec0ff */
[----:B--2---:R-:W-:Y:S02]  /*0e20*/  IMAD R3, R8, R21, R20 ;  /* 0x0000001508037224 */ /* 0x004fe400078e0214 */
[----:B---3--:R-:W-:Y:S02]  /*0e30*/  IMAD R7, R12, R25, R7 ;  /* 0x000000190c077224 */ /* 0x008fe400078e0207 */
[----:B------:R-:W-:Y:S02]  /*0e40*/  IMAD.MOV.U32 R5, RZ, RZ, 0x1 ;  /* 0x00000001ff057424 */ /* 0x000fe400078e00ff */
[----:B------:R-:W-:-:S03]  /*0e50*/  IMAD R4, R3, R24, R4 ;  /* 0x0000001803047224 */ /* 0x000fc600078e0204 */
[----:B------:R-:W-:Y:S02]  /*0e60*/  PRMT R3, R5, 0x7610, R3 ;  /* 0x0000761005037816 */ /* 0x000fe40000000003 */
[----:B------:R-:W-:Y:S02]  /*0e70*/  SEL R100, R4, R7, !P1 ;  /* 0x0000000704647207 */ /* 0x000fe40004800000 */
[----:B------:R-:W-:-:S07]  /*0e80*/  SEL R101, R7, R4, !P1 ;  /* 0x0000000407657207 */ /* 0x000fce0004800000 */
.L_x_8:
[----:B------:R-:W-:-:S08]  /*0e90*/  NOP ;  /* 0x0000000000007918 */ /* 0x000fd00000000000 */
[----:B------:R-:W0:Y:S02]  /*0ea0*/  USETMAXREG.TRY_ALLOC.CTAPOOL UP0, 0xe8 ;  /* 0x000000e8000079c8 */ /* 0x000e240008000600 */
[----:B0-----:R-:W-:-:S13]  /*0eb0*/  PLOP3.LUT P0, PT, PT, PT, UP0, 0x80, 0x0 ;  /* 0x000000000000781c */ /* 0x001fda0003f0f008 */
[----:B------:R-:W-:Y:S05]  /*0ec0*/  @!P0 BRA `(.L_x_8) ;  /* 0xfffffffc00f08947 */ /* 0x000fea000383ffff */
[----:B------:R-:W-:Y:S01]  /*0ed0*/  ULDC.64 UR4, c[0x0][0x598] ;  /* 0x0001660000047ab9 */ /* 0x000fe20000000a00 */
[----:B------:R-:W-:Y:S01]  /*0ee0*/  ULDC.64 UR38, c[0x0][0x208] ;  /* 0x0000820000267ab9 */ /* 0x000fe20000000a00 */
[----:B------:R-:W-:-:S04]  /*0ef0*/  ISETP.NE.U32.AND P0, PT, RZ, UR4, PT ;  /* 0x00000004ff007c0c */ /* 0x000fc8000bf05070 */
[----:B------:R-:W-:-:S13]  /*0f00*/  ISETP.NE.AND.EX P0, PT, RZ, UR5, PT, P0 ;  /* 0x00000005ff007c0c */ /* 0x000fda000bf05300 */
[----:B------:R-:W-:Y:S05]  /*0f10*/  @!P0 BRA `(.L_x_11) ;  /* 0x00000000001c8947 */ /* 0x000fea0003800000 */
[----:B------:R-:W0:Y:S02]  /*0f20*/  LDC.64 R4, c[0x0][0x598] ;  /* 0x00016600ff047b82 */ /* 0x000e240000000a00 */
[----:B0-----:R-:W2:Y:S02]  /*0f30*/  LDG.E.64 R4, desc[UR38][R4.64] ;  /* 0x0000002604047981 */ /* 0x001ea4000c1e1b00 */
[----:B--2---:R-:W-:-:S04]  /*0f40*/  ISETP.NE.U32.AND P0, PT, R4, RZ, PT ;  /* 0x000000ff0400720c */ /* 0x004fc80003f05070 */
[----:B------:R-:W-:-:S13]  /*0f50*/  ISETP.NE.AND.EX P0, PT, R5, RZ, PT, P0 ;  /* 0x000000ff0500720c */ /* 0x000fda0003f05300 */
[----:B------:R-:W-:Y:S05]  /*0f60*/  @!P0 BRA `(.L_x_11) ;  /* 0x0000000000088947 */ /* 0x000fea0003800000 */
[----:B------:R0:W5:Y:S01]  /*0f70*/  LD.E R88, desc[UR38][R4.64] ;  /* 0x0000002604587980 */ /* 0x000162000c101900 */
[----:B------:R-:W-:Y:S05]  /*0f80*/  BRA `(.L_x_12) ;  /* 0x0000000000247947 */ /* 0x000fea0003800000 */
.L_x_11:
[----:B------:R-:W-:Y:S02]  /*0f90*/  ULDC.64 UR4, c[0x0][0x588] ;  /* 0x0001620000047ab9 */ /* 0x000fe40000000a00 */
[----:B------:R-:W-:-:S04]  /*0fa0*/  ISETP.NE.U32.AND P0, PT, RZ, UR4, PT ;  /* 0x00000004ff007c0c */ /* 0x000fc8000bf05070 */
[----:B------:R-:W-:-:S13]  /*0fb0*/  ISETP.NE.AND.EX P0, PT, RZ, UR5, PT, P0 ;  /* 0x00000005ff007c0c */ /* 0x000fda000bf05300 */
[----:B------:R-:W-:Y:S05]  /*0fc0*/  @!P0 BRA `(.L_x_13) ;  /* 0x00000000000c8947 */ /* 0x000fea0003800000 */
[----:B------:R-:W0:Y:S02]  /*0fd0*/  LDC.64 R88, c[0x0][0x588] ;  /* 0x00016200ff587b82 */ /* 0x000e240000000a00 */
[----:B0-----:R1:W5:Y:S01]  /*0fe0*/  LDG.E R88, desc[UR38][R88.64] ;  /* 0x0000002658587981 */ /* 0x001362000c1e1900 */
[----:B------:R-:W-:Y:S05]  /*0ff0*/  BRA `(.L_x_12) ;  /* 0x0000000000087947 */ /* 0x000fea0003800000 */
.L_x_13:
[----:B------:R-:W-:Y:S02]  /*1000*/  ULDC UR4, c[0x0][0x580] ;  /* 0x0001600000047ab9 */ /* 0x000fe40000000800 */
[----:B------:R-:W-:-:S07]  /*1010*/  IMAD.U32 R88, RZ, RZ, UR4 ;  /* 0x00000004ff587e24 */ /* 0x000fce000f8e00ff */
.L_x_12:
[----:B------:R-:W-:Y:S02]  /*1020*/  ULDC.64 UR4, c[0x0][0x5a0] ;  /* 0x0001680000047ab9 */ /* 0x000fe40000000a00 */
[----:B------:R-:W-:-:S04]  /*1030*/  ISETP.NE.U32.AND P0, PT, RZ, UR4, PT ;  /* 0x00000004ff007c0c */ /* 0x000fc8000bf05070 */
[----:B------:R-:W-:-:S13]  /*1040*/  ISETP.NE.AND.EX P0, PT, RZ, UR5, PT, P0 ;  /* 0x00000005ff007c0c */ /* 0x000fda000bf05300 */
[----:B------:R-:W-:Y:S05]  /*1050*/  @!P0 BRA `(.L_x_14) ;  /* 0x00000000001c8947 */ /* 0x000fea0003800000 */
[----:B0-----:R-:W0:Y:S02]  /*1060*/  LDC.64 R4, c[0x0][0x5a0] ;  /* 0x00016800ff047b82 */ /* 0x001e240000000a00 */
[----:B0-----:R-:W2:Y:S02]  /*1070*/  LDG.E.64 R4, desc[UR38][R4.64] ;  /* 0x0000002604047981 */ /* 0x001ea4000c1e1b00 */
[----:B--2---:R-:W-:-:S04]  /*1080*/  ISETP.NE.U32.AND P0, PT, R4, RZ, PT ;  /* 0x000000ff0400720c */ /* 0x004fc80003f05070 */
[----:B------:R-:W-:-:S13]  /*1090*/  ISETP.NE.AND.EX P0, PT, R5, RZ, PT, P0 ;  /* 0x000000ff0500720c */ /* 0x000fda0003f05300 */
[----:B------:R-:W-:Y:S05]  /*10a0*/  @!P0 BRA `(.L_x_14) ;  /* 0x0000000000088947 */ /* 0x000fea0003800000 */
[----:B-1----:R0:W5:Y:S01]  /*10b0*/  LD.E R89, desc[UR38][R4.64] ;  /* 0x0000002604597980 */ /* 0x002162000c101900 */
[----:B------:R-:W-:Y:S05]  /*10c0*/  BRA `(.L_x_15) ;  /* 0x0000000000247947 */ /* 0x000fea0003800000 */
.L_x_14:
[----:B------:R-:W-:Y:S02]  /*10d0*/  ULDC.64 UR4, c[0x0][0x590] ;  /* 0x0001640000047ab9 */ /* 0x000fe40000000a00 */
[----:B------:R-:W-:-:S04]  /*10e0*/  ISETP.NE.U32.AND P0, PT, RZ, UR4, PT ;  /* 0x00000004ff007c0c */ /* 0x000fc8000bf05070 */
[----:B------:R-:W-:-:S13]  /*10f0*/  ISETP.NE.AND.EX P0, PT, RZ, UR5, PT, P0 ;  /* 0x00000005ff007c0c */ /* 0x000fda000bf05300 */
[----:B------:R-:W-:Y:S05]  /*1100*/  @!P0 BRA `(.L_x_16) ;  /* 0x00000000000c8947 */ /* 0x000fea0003800000 */
[----:B0-----:R-:W1:Y:S02]  /*1110*/  LDC.64 R4, c[0x0][0x590] ;  /* 0x00016400ff047b82 */ /* 0x001e640000000a00 */
[----:B-1----:R1:W5:Y:S01]  /*1120*/  LDG.E R89, desc[UR38][R4.64] ;  /* 0x0000002604597981 */ /* 0x002362000c1e1900 */
[----:B------:R-:W-:Y:S05]  /*1130*/  BRA `(.L_x_15) ;  /* 0x0000000000087947 */ /* 0x000fea0003800000 */
.L_x_16:
[----:B------:R-:W-:Y:S02]  /*1140*/  ULDC UR4, c[0x0][0x584] ;  /* 0x0001610000047ab9 */ /* 0x000fe40000000800 */
[----:B-1----:R-:W-:-:S07]  /*1150*/  IMAD.U32 R89, RZ, RZ, UR4 ;  /* 0x00000004ff597e24 */ /* 0x002fce000f8e00ff */
.L_x_15:
[----:B------:R-:W-:-:S13]  /*1160*/  LOP3.LUT P0, RZ, R3, 0xff, RZ, 0xc0, !PT ;  /* 0x000000ff03ff7812 */ /* 0x000fda000780c0ff */
[----:B------:R-:W-:Y:S05]  /*1170*/  @!P0 EXIT ;  /* 0x000000000000894d */ /* 0x000fea0003800000 */
[----:B------:R-:W2:Y:S01]  /*1180*/  LDC R92, c[0x0][0x658] ;  /* 0x00019600ff5c7b82 */ /* 0x000ea20000000800 */
[----:B------:R-:W-:Y:S01]  /*1190*/  ULDC.64 UR6, c[0x0][0x288] ;  /* 0x0000a20000067ab9 */ /* 0x000fe20000000a00 */
[----:B------:R-:W-:Y:S01]  /*11a0*/  LOP3.LUT R6, R6, 0x1, RZ, 0xc0, !PT ;  /* 0x0000000106067812 */ /* 0x000fe200078ec0ff */
[----:B------:R-:W-:Y:S01]  /*11b0*/  UIADD3 UR4, UR7, 0x3f, URZ ;  /* 0x0000003f07047890 */ /* 0x000fe2000fffe03f */
[----:B------:R-:W-:Y:S01]  /*11c0*/  SHF.R.U32.HI R3, RZ, 0x2, R94 ;  /* 0x00000002ff037819 */ /* 0x000fe2000001165e */
[----:B01----:R-:W-:Y:S01]  /*11d0*/  IMAD.MOV.U32 R5, RZ, RZ, -0x1 ;  /* 0xffffffffff057424 */ /* 0x003fe200078e00ff */
[----:B------:R-:W-:Y:S01]  /*11e0*/  SHF.R.U32.HI R0, RZ, 0x1, R0 ;  /* 0x00000001ff007819 */ /* 0x000fe20000011600 */
[----:B------:R-:W-:Y:S01]  /*11f0*/  USHF.R.S32.HI UR5, URZ, 0x1f, UR4 ;  /* 0x0000001f3f057899 */ /* 0x000fe20008011404 */
[----:B------:R-:W0:Y:S01]  /*1200*/  LDC.64 R90, c[0x0][0x5c8] ;  /* 0x00017200ff5a7b82 */ /* 0x000e220000000a00 */
[----:B------:R-:W-:Y:S01]  /*1210*/  IMAD.SHL.U32 R22, R6, 0x40, RZ ;  /* 0x0000004006167824 */ /* 0x000fe200078e00ff */
[----:B------:R-:W-:Y:S01]  /*1220*/  LOP3.LUT R3, R3, 0x7, RZ, 0xc0, !PT ;  /* 0x0000000703037812 */ /* 0x000fe200078ec0ff */
[----:B------:R-:W-:Y:S01]  /*1230*/  ULEA.HI UR5, UR5, UR4, URZ, 0x6 ;  /* 0x0000000405057291 */ /* 0x000fe2000f8f303f */
[----:B------:R-:W-:Y:S01]  /*1240*/  LOP3.LUT R0, R0, 0x30, RZ, 0xc0, !PT ;  /* 0x0000003000007812 */ /* 0x000fe200078ec0ff */
[----:B------:R-:W-:Y:S01]  /*1250*/  IMAD.MOV.U32 R7, RZ, RZ, 0x1 ;  /* 0x00000001ff077424 */ /* 0x000fe200078e00ff */
[--C-:B------:R-:W-:Y:S01]  /*1260*/  LOP3.LUT R22, R22, 0x40, R3.reuse, 0xe2, !PT ;  /* 0x0000004016167812 */ /* 0x100fe200078ee203 */
[----:B------:R-:W-:Y:S01]  /*1270*/  USHF.R.S32.HI UR43, URZ, 0x6, UR5 ;  /* 0x000000063f2b7899 */ /* 0x000fe20008011405 */
[----:B------:R-:W1:Y:S01]  /*1280*/  LDC R96, c[0x0][0x600] ;  /* 0x00018000ff607b82 */ /* 0x000e620000000800 */
[----:B------:R-:W-:Y:S01]  /*1290*/  IADD3 R3, RZ, -R0, -R3 ;  /* 0x80000000ff037210 */ /* 0x000fe20007ffe803 */
[----:B------:R-:W-:Y:S01]  /*12a0*/  IMAD.U32 R4, RZ, RZ, UR6 ;  /* 0x00000006ff047e24 */ /* 0x000fe2000f8e00ff */
[C---:B------:R-:W-:Y:S01]  /*12b0*/  LOP3.LUT R93, R94.reuse, 0x3, RZ, 0xc0, !PT ;  /* 0x000000035e5d7812 */ /* 0x040fe200078ec0ff */
[----:B------:R-:W-:Y:S01]  /*12c0*/  UISETP.LT.AND UP0, UPT, UR43, 0x1, UPT ;  /* 0x000000012b00788c */ /* 0x000fe2000bf01270 */
[----:B------:R-:W-:Y:S01]  /*12d0*/  LOP3.LUT R95, R94, 0x80, RZ, 0xc0, !PT ;  /* 0x000000805e5f7812 */ /* 0x000fe200078ec0ff */
[----:B------:R-:W-:Y:S01]  /*12e0*/  IMAD R3, R6, -0x40, R3 ;  /* 0xffffffc006037824 */ /* 0x000fe200078e0203 */
[----:B------:R-:W-:Y:S01]  /*12f0*/  ULDC UR4, c[0x0][0x284] ;  /* 0x0000a10000047ab9 */ /* 0x000fe20000000800 */
[----:B--2---:R-:W-:Y:S01]  /*1300*/  SHF.L.U32 R5, R5, R92, RZ ;  /* 0x0000005c05057219 */ /* 0x004fe200000006ff */
[----:B------:R-:W-:Y:S01]  /*1310*/  USEL UR44, UR43, 0x1, UP0 ;  /* 0x000000012b2c7887 */ /* 0x000fe20008000000 */
[----:B------:R-:W-:Y:S01]  /*1320*/  IMAD R93, R93, -0x2, R4 ;  /* 0xfffffffe5d5d7824 */ /* 0x000fe200078e0204 */
[----:B------:R-:W-:Y:S01]  /*1330*/  LOP3.LUT R22, R22, R0, RZ, 0xfc, !PT ;  /* 0x0000000016167212 */ /* 0x000fe200078efcff */
[----:B------:R-:W-:Y:S01]  /*1340*/  IMAD.SHL.U32 R94, R94, 0x2, RZ ;  /* 0x000000025e5e7824 */ /* 0x000fe200078e00ff */
[----:B------:R-:W-:Y:S01]  /*1350*/  SHF.L.U32 R92, R7, R92, RZ ;  /* 0x0000005c075c7219 */ /* 0x000fe200000006ff */
[----:B------:R-:W-:Y:S01]  /*1360*/  VIADD R98, R3, UR4 ;  /* 0x0000000403627c36 */ /* 0x000fe20008000000 */
[----:B------:R-:W-:Y:S01]  /*1370*/  LOP3.LUT R103, R18, 0x1, RZ, 0xfc, !PT ;  /* 0x0000000112677812 */ /* 0x000fe200078efcff */
[----:B------:R-:W-:Y:S01]  /*1380*/  IMAD.MOV.U32 R23, RZ, RZ, RZ ;  /* 0x000000ffff177224 */ /* 0x000fe200078e00ff */
[C---:B0-----:R-:W-:Y:S01]  /*1390*/  SHF.L.U64.HI R91, R90.reuse, 0x3, R91 ;  /* 0x000000035a5b7819 */ /* 0x041fe2000001025b */
[----:B------:R-:W-:Y:S01]  /*13a0*/  IMAD.SHL.U32 R90, R90, 0x8, RZ ;  /* 0x000000085a5a7824 */ /* 0x000fe200078e00ff */
[----:B------:R-:W-:Y:S01]  /*13b0*/  SHF.R.U32.HI R95, RZ, 0x7, R95 ;  /* 0x00000007ff5f7819 */ /* 0x000fe2000001165f */
[----:B------:R-:W-:Y:S01]  /*13c0*/  UIADD3 UR44, UR43, -UR44, URZ ;  /* 0x8000002c2b2c7290 */ /* 0x000fe2000fffe03f */
[----:B------:R-:W-:Y:S01]  /*13d0*/  LOP3.LUT R97, RZ, R5, RZ, 0x33, !PT ;  /* 0x00000005ff617212 */ /* 0x000fe200078e33ff */
[----:B------:R-:W-:Y:S01]  /*13e0*/  UMOV UR40, URZ ;  /* 0x0000003f00287c82 */ /* 0x000fe20008000000 */
[----:B------:R-:W-:Y:S01]  /*13f0*/  UMOV UR41, URZ ;  /* 0x0000003f00297c82 */ /* 0x000fe20008000000 */
[----:B-1----:R-:W-:-:S08]  /*1400*/  VIADD R96, R96, 0xffffffff ;  /* 0xffffffff60607836 */ /* 0x002fd00000000000 */
.L_x_162:
[----:B0-----:R-:W0:Y:S01]  /*1410*/  SHFL.IDX PT, R0, R95, RZ, 0x1f ;  /* 0x00001fff5f007589 */ /* 0x001e2200000e0000 */
[----:B-1----:R-:W1:Y:S01]  /*1420*/  S2UR UR7, SR_CgaCtaId ;  /* 0x00000000000779c3 */ /* 0x002e620000008800 */
[----:B------:R-:W-:Y:S01]  /*1430*/  UMOV UR6, 0x400 ;  /* 0x0000040000067882 */ /* 0x000fe20000000000 */
[----:B0-----:R-:W-:Y:S01]  /*1440*/  R2UR UR4, R0 ;  /* 0x00000000000472ca */ /* 0x001fe200000e0000 */
[----:B-1----:R-:W-:-:S12]  /*1450*/  ULEA UR6, UR7, UR6, 0x18 ;  /* 0x0000000607067291 */ /* 0x002fd8000f8ec03f */
[----:B------:R-:W-:-:S04]  /*1460*/  ULEA.HI UR5, UR4, UR4, URZ, 0x1 ;  /* 0x0000000404057291 */ /* 0x000fc8000f8f083f */
[----:B------:R-:W-:-:S04]  /*1470*/  ULOP3.LUT UR5, UR5, 0x7fffe, URZ, 0xc0, !UPT ;  /* 0x0007fffe05057892 */ /* 0x000fc8000f8ec03f */
[----:B------:R-:W-:-:S03]  /*1480*/  UIADD3 UR5, UR4, -UR5, URZ ;  /* 0x8000000504057290 */ /* 0x000fc6000fffe03f */
[----:B------:R-:W-:Y:S01]  /*1490*/  ULDC UR4, c[0x0][0x28c] ;  /* 0x0000a30000047ab9 */ /* 0x000fe20000000800 */
[----:B------:R-:W-:Y:S01]  /*14a0*/  ULEA UR5, UR5, UR6, 0xd ;  /* 0x0000000605057291 */ /* 0x000fe2000f8e683f */
[----:B------:R-:W-:-:S03]  /*14b0*/  ISETP.LT.AND P0, PT, RZ, UR4, PT ;  /* 0x00000004ff007c0c */ /* 0x000fc6000bf01270 */
[----:B------:R-:W-:-:S04]  /*14c0*/  UIADD3 UR5, UR5, 0x100, URZ ;  /* 0x0000010005057890 */ /* 0x000fc8000fffe03f */
[----:B------:R-:W-:-:S04]  /*14d0*/  USHF.R.U32.HI UR5, URZ, 0x4, UR5 ;  /* 0x000000043f057899 */ /* 0x000fc80008011605 */
[----:B------:R-:W-:-:S04]  /*14e0*/  ULOP3.LUT UR5, UR5, 0x3fff, URZ, 0xc0, !UPT ;  /* 0x00003fff05057892 */ /* 0x000fc8000f8ec03f */
[----:B------:R-:W-:Y:S01]  /*14f0*/  ULOP3.LUT UR45, UR5, 0x10000, URZ, 0xfc, !UPT ;  /* 0x00010000052d7892 */ /* 0x000fe2000f8efc3f */
[----:B--2345:R-:W-:Y:S11]  /*1500*/  @P0 BRA `(.L_x_17) ;  /* 0x0000000000400947 */ /* 0x03cff60003800000 */
[----:B------:R-:W-:Y:S01]  /*1510*/  MOV R0, 0x0 ;  /* 0x0000000000007802 */ /* 0x000fe20000000f00 */
[----:B------:R-:W-:Y:S01]  /*1520*/  ULDC.64 UR4, c[0x4][0x68] ;  /* 0x01001a0000047ab9 */ /* 0x000fe20000000a00 */
[----:B------:R-:W-:Y:S01]  /*1530*/  ULDC.64 UR6, c[0x4][0x8] ;  /* 0x0100020000067ab9 */ /* 0x000fe20000000a00 */
[----:B------:R-:W-:Y:S01]  /*1540*/  IMAD.U32 R4, RZ, RZ, UR4 ;  /* 0x00000004ff047e24 */ /* 0x000fe2000f8e00ff */
[----:B------:R0:W1:Y:S01]  /*1550*/  LDC.64 R14, c[0x4][R0] ;  /* 0x01000000000e7b82 */ /* 0x0000620000000a00 */
[----:B------:R-:W-:Y:S01]  /*1560*/  IMAD.U32 R5, RZ, RZ, UR5 ;  /* 0x00000005ff057e24 */ /* 0x000fe2000f8e00ff */
[----:B------:R-:W-:Y:S01]  /*1570*/  ULDC.64 UR4, c[0x4][0x70] ;  /* 0x01001c0000047ab9 */ /* 0x000fe20000000a00 */
[----:B------:R-:W-:Y:S02]  /*1580*/  IMAD.U32 R10, RZ, RZ, UR6 ;  /* 0x00000006ff0a7e24 */ /* 0x000fe4000f8e00ff */
[----:B------:R-:W-:Y:S02]  /*1590*/  IMAD.U32 R6, RZ, RZ, UR4 ;  /* 0x00000004ff067e24 */ /* 0x000fe4000f8e00ff */
[----:B------:R-:W-:-:S02]  /*15a0*/  IMAD.U32 R7, RZ, RZ, UR5 ;  /* 0x00000005ff077e24 */ /* 0x000fc4000f8e00ff */
[----:B------:R-:W-:Y:S02]  /*15b0*/  IMAD.U32 R11, RZ, RZ, UR7 ;  /* 0x00000007ff0b7e24 */ /* 0x000fe4000f8e00ff */
[----:B------:R-:W-:Y:S02]  /*15c0*/  IMAD.MOV.U32 R8, RZ, RZ, 0x1e1 ;  /* 0x000001e1ff087424 */ /* 0x000fe400078e00ff */
[----:B------:R-:W-:Y:S02]  /*15d0*/  IMAD.MOV.U32 R12, RZ, RZ, 0x1 ;  /* 0x00000001ff0c7424 */ /* 0x000fe400078e00ff */
[----:B0-----:R-:W-:-:S07]  /*15e0*/  IMAD.MOV.U32 R13, RZ, RZ, RZ ;  /* 0x000000ffff0d7224 */ /* 0x001fce00078e00ff */
[----:B------:R-:W-:-:S07]  /*15f0*/  LEPC R20, `(.L_x_17) ;  /* 0x000000001014794e */ /* 0x000fce0000000000 */
[----:B-1---5:R-:W-:Y:S05]  /*1600*/  CALL.ABS.NOINC R14 ;  /* 0x000000000e007343 */ /* 0x022fea0003c00000 */
.L_x_17:
[----:B------:R-:W-:-:S13]  /*1610*/  ISETP.NE.AND P0, PT, R103, 0x3, PT ;  /* 0x000000036700780c */ /* 0x000fda0003f05270 */
[----:B------:R-:W-:Y:S05]  /*1620*/  @!P0 BRA `(.L_x_18) ;  /* 0x0000000000048947 */ /* 0x000fea0003800000 */
[----:B------:R-:W-:Y:S01]  /*1630*/  BPT.TRAP 0x1 ;  /* 0x000000040000795c */ /* 0x000fe20000300000 */
.L_x_18:
[----:B------:R-:W0:Y:S01]  /*1640*/  S2UR UR5, SR_CgaCtaId ;  /* 0x00000000000579c3 */ /* 0x000e220000008800 */
[----:B------:R-:W-:Y:S01]  /*1650*/  UMOV UR4, 0x400 ;  /* 0x0000040000047882 */ /* 0x000fe20000000000 */
[----:B------:R-:W-:Y:S02]  /*1660*/  IMAD.U32 R0, RZ, RZ, UR40 ;  /* 0x00000028ff007e24 */ /* 0x000fe4000f8e00ff */
[----:B------:R-:W-:-:S03]  /*1670*/  IMAD.U32 R3, RZ, RZ, UR41 ;  /* 0x00000029ff037e24 */ /* 0x000fc6000f8e00ff */
[----:B------:R-:W-:Y:S01]  /*1680*/  SHF.L.U32 R0, R0, 0x1f, RZ ;  /* 0x0000001f00007819 */ /* 0x000fe200000006ff */
[----:B0-----:R-:W-:-:S06]  /*1690*/  ULEA UR4, UR5, UR4, 0x18 ;  /* 0x0000000405047291 */ /* 0x001fcc000f8ec03f */
[----:B------:R-:W-:-:S04]  /*16a0*/  IMAD.U32 R6, RZ, RZ, UR4 ;  /* 0x00000004ff067e24 */ /* 0x000fc8000f8e00ff */
[----:B------:R-:W-:-:S04]  /*16b0*/  IMAD R3, R3, 0x8, R6 ;  /* 0x0000000803037824 */ /* 0x000fc800078e0206 */
[----:B------:R0:W1:Y:S01]  /*16c0*/  SYNCS.PHASECHK.TRANS64.TRYWAIT P1, [R3+URZ], R0 ;  /* 0x00000000030075a7 */ /* 0x000062000802017f */
[----:B------:R-:W-:Y:S05]  /*16d0*/  @!P0 BRA `(.L_x_19) ;  /* 0x0000000000048947 */ /* 0x000fea0003800000 */
[----:B------:R-:W-:Y:S01]  /*16e0*/  BPT.TRAP 0x1 ;  /* 0x000000040000795c */ /* 0x000fe20000300000 */
.L_x_19:
[----:B------:R-:W-:-:S05]  /*16f0*/  IMAD.U32 R4, RZ, RZ, UR44 ;  /* 0x0000002cff047e24 */ /* 0x000fca000f8e00ff */
[----:B------:R-:W-:Y:S01]  /*1700*/  ISETP.GE.AND P2, PT, R4, 0x1, PT ;  /* 0x000000010400780c */ /* 0x000fe20003f46270 */
[----:B-1----:R-:W-:-:S12]  /*1710*/  @P1 BRA `(.L_x_20) ;  /* 0x0000000000081947 */ /* 0x002fd80003800000 */
[----:B------:R-:W1:Y:S02]  /*1720*/  SYNCS.PHASECHK.TRANS64.TRYWAIT P1, [R3+URZ], R0 ;  /* 0x00000000030075a7 */ /* 0x000e64000802017f */
[----:B-1----:R-:W-:Y:S05]  /*1730*/  @!P1 BRA `(.L_x_21) ;  /* 0x0000006400749947 */ /* 0x002fea0003800000 */
.L_x_20:
[----:B------:R-:W-:Y:S05]  /*1740*/  WARPSYNC.ALL ;  /* 0x0000000000007948 */ /* 0x000fea0003800000 */
[----:B------:R-:W-:Y:S01]  /*1750*/  R2UR UR4, R6 ;  /* 0x00000000060472ca */ /* 0x000fe200000e0000 */
[----:B------:R-:W-:Y:S01]  /*1760*/  ULEA UR5, UR41, UR45, 0xa ;  /* 0x0000002d29057291 */ /* 0x000fe2000f8e503f */
[----:B------:R-:W-:Y:S01]  /*1770*/  WARPGROUP.ARRIVE ;  /* 0x00000000000079c5 */ /* 0x000fe20000000000 */
[----:B------:R-:W-:Y:S01]  /*1780*/  UMOV UR9, 0x40000040 ;  /* 0x4000004000097882 */ /* 0x000fe20000000000 */
[----:B------:R-:W-:-:S04]  /*1790*/  UMOV UR11, 0x40000040 ;  /* 0x40000040000b7882 */ /* 0x000fc80000000000 */
[----:B------:R-:W-:-:S05]  /*17a0*/  UMOV UR8, UR5 ;  /* 0x0000000500087c82 */ /* 0x000fca0008000000 */
[----:B------:R-:W-:-:S04]  /*17b0*/  UIADD3 UR4, UR4, 0x10100, URZ ;  /* 0x0001010004047890 */ /* 0x000fc8000fffe03f */
[----:B------:R-:W-:-:S04]  /*17c0*/  USHF.R.U32.HI UR4, URZ, 0x4, UR4 ;  /* 0x000000043f047899 */ /* 0x000fc80008011604 */
[----:B------:R-:W-:-:S04]  /*17d0*/  ULOP3.LUT UR4, UR4, 0x3fff, URZ, 0xc0, !UPT ;  /* 0x00003fff04047892 */ /* 0x000fc8000f8ec03f */
[----:B------:R-:W-:-:S04]  /*17e0*/  ULOP3.LUT UR4, UR4, 0x2000000, URZ, 0xfc, !UPT ;  /* 0x0200000004047892 */ /* 0x000fc8000f8efc3f */
[----:B------:R-:W-:-:S07]  /*17f0*/  ULEA UR6, UR41, UR4, 0xa ;  /* 0x0000000429067291 */ /* 0x000fce000f8e503f */
[----:B------:R-:W-:Y:S02]  /*1800*/  UMOV UR10, UR6 ;  /* 0x00000006000a7c82 */ /* 0x000fe40008000000 */
[----:B------:R-:W-:Y:S01]  /*1810*/  HGMMA.64x128x16.F32 R24, gdesc[UR8].tnspB, RZ, !UPT, gsb0 ;  /* 0x41e00000081879f0 */ /* 0x000fe2000c0008ff */
[----:B------:R-:W-:Y:S02]  /*1820*/  UIADD3 UR8, UR5, 0x2, URZ ;  /* 0x0000000205087890 */ /* 0x000fe4000fffe03f */
[----:B------:R-:W-:Y:S01]  /*1830*/  UIADD3 UR10, UR6, 0x80, URZ ;  /* 0x00000080060a7890 */ /* 0x000fe2000fffe03f */
[----:B------:R-:W-:Y:S01]  /*1840*/  UMOV UR9, 0x40000040 ;  /* 0x4000004000097882 */ /* 0x000fe20000000000 */
[----:B------:R-:W-:Y:S01]  /*1850*/  UMOV UR11, 0x40000040 ;  /* 0x40000040000b7882 */ /* 0x000fe20000000000 */
[----:B------:R-:W-:Y:S02]  /*1860*/  WARPGROUP.DEPBAR.LE gsb0, 0x0 ;  /* 0x00008000000079c5 */ /* 0x000fe40000010000 */
[----:B------:R-:W-:-:S06]  /*1870*/  WARPGROUP.ARRIVE ;  /* 0x00000000000079c5 */ /* 0x000fcc0000000000 */
[----:B------:R-:W-:Y:S01]  /*1880*/  HGMMA.64x128x16.F32 R24, gdesc[UR8].tnspB, R24, gsb0 ;  /* 0x41e00000081879f0 */ /* 0x000fe20008000818 */
        /* <DEDUP_REMOVED lines=13> */
[----:B------:R-:W-:Y:S03]  /*1960*/  HGMMA.64x128x16.F32 R24, gdesc[UR8].tnspB, R24, gsb0 ;  /* 0x41e00000081879f0 */ /* 0x000fe60008000818 */
[----:B------:R-:W-:Y:S02]  /*1970*/  WARPGROUP.DEPBAR.LE gsb0, 0x0 ;  /* 0x00008000000079c5 */ /* 0x000fe40000010000 */
[----:B------:R-:W-:Y:S05]  /*1980*/  @!P2 BRA `(.L_x_22) ;  /* 0x000000040028a947 */ /* 0x000fea0003800000 */
[----:B------:R-:W-:Y:S01]  /*1990*/  UIADD3 UR5, UR41, 0x1, URZ ;  /* 0x0000000129057890 */ /* 0x000fe2000fffe03f */
[----:B01----:R-:W-:Y:S02]  /*19a0*/  IMAD.U32 R0, RZ, RZ, UR44 ;  /* 0x0000002cff007e24 */ /* 0x003fe4000f8e00ff */
[----:B------:R-:W-:Y:S01]  /*19b0*/  IMAD.U32 R3, RZ, RZ, UR41 ;  /* 0x00000029ff037e24 */ /* 0x000fe2000f8e00ff */
[----:B------:R-:W-:-:S04]  /*19c0*/  UISETP.NE.AND UP0, UPT, UR5, 0x4, UPT ;  /* 0x000000040500788c */ /* 0x000fc8000bf05270 */
[----:B------:R-:W-:Y:S02]  /*19d0*/  USEL UR6, URZ, 0x1, UP0 ;  /* 0x000000013f067887 */ /* 0x000fe40008000000 */
[----:B------:R-:W-:Y:S02]  /*19e0*/  USEL UR5, UR5, URZ, UP0 ;  /* 0x0000003f05057287 */ /* 0x000fe40008000000 */
[----:B------:R-:W-:-:S06]  /*19f0*/  ULOP3.LUT UR6, UR40, UR6, URZ, 0x3c, !UPT ;  /* 0x0000000628067292 */ /* 0x000fcc000f8e3c3f */
[----:B------:R-:W-:-:S07]  /*1a00*/  IMAD.U32 R7, RZ, RZ, UR6 ;  /* 0x00000006ff077e24 */ /* 0x000fce000f8e00ff */
.L_x_29:
[----:B------:R-:W-:Y:S05]  /*1a10*/  @!P0 BRA `(.L_x_23) ;  /* 0x0000000000048947 */ /* 0x000fea0003800000 */
[----:B------:R-:W-:Y:S01]  /*1a20*/  BPT.TRAP 0x1 ;  /* 0x000000040000795c */ /* 0x000fe20000300000 */
.L_x_23:
[----:B------:R-:W0:Y:S01]  /*1a30*/  S2UR UR7, SR_CgaCtaId ;  /* 0x00000000000779c3 */ /* 0x000e220000008800 */
[----:B------:R-:W-:Y:S01]  /*1a40*/  UMOV UR6, 0x400 ;  /* 0x0000040000067882 */ /* 0x000fe20000000000 */
[----:B------:R-:W-:Y:S01]  /*1a50*/  IMAD.U32 R5, RZ, RZ, UR5 ;  /* 0x00000005ff057e24 */ /* 0x000fe2000f8e00ff */
[----:B------:R-:W-:Y:S01]  /*1a60*/  SHF.L.U32 R4, R7, 0x1f, RZ ;  /* 0x0000001f07047819 */ /* 0x000fe200000006ff */
[----:B0-----:R-:W-:-:S06]  /*1a70*/  ULEA UR6, UR7, UR6, 0x18 ;  /* 0x0000000607067291 */ /* 0x001fcc000f8ec03f */
[----:B------:R-:W-:-:S04]  /*1a80*/  IMAD.U32 R6, RZ, RZ, UR6 ;  /* 0x00000006ff067e24 */ /* 0x000fc8000f8e00ff */
[----:B------:R-:W-:-:S04]  /*1a90*/  IMAD R5, R5, 0x8, R6 ;  /* 0x0000000805057824 */ /* 0x000fc800078e0206 */
[----:B------:R0:W1:Y:S01]  /*1aa0*/  SYNCS.PHASECHK.TRANS64.TRYWAIT P1, [R5+URZ], R4 ;  /* 0x00000004050075a7 */ /* 0x000062000802017f */
[----:B------:R-:W-:Y:S05]  /*1ab0*/  @!P0 BRA `(.L_x_24) ;  /* 0x0000000000048947 */ /* 0x000fea0003800000 */
[----:B------:R-:W-:Y:S01]  /*1ac0*/  BPT.TRAP 0x1 ;  /* 0x000000040000795c */ /* 0x000fe20000300000 */
.L_x_24:
[----:B-1----:R-:W-:Y:S05]  /*1ad0*/  @P1 BRA `(.L_x_25) ;  /* 0x0000000000081947 */ /* 0x002fea0003800000 */
[----:B------:R-:W1:Y:S02]  /*1ae0*/  SYNCS.PHASECHK.TRANS64.TRYWAIT P1, [R5+URZ], R4 ;  /* 0x00000004050075a7 */ /* 0x000e64000802017f */
[----:B-1----:R-:W-:Y:S05]  /*1af0*/  @!P1 BRA `(.L_x_26) ;  /* 0x0000006000989947 */ /* 0x002fea0003800000 */
.L_x_25:
[----:B------:R-:W-:Y:S01]  /*1b00*/  ULEA UR6, UR5, UR45, 0xa ;  /* 0x0000002d05067291 */ /* 0x000fe2000f8e503f */
[----:B------:R-:W-:Y:S01]  /*1b10*/  WARPGROUP.ARRIVE ;  /* 0x00000000000079c5 */ /* 0x000fe20000000000 */
[----:B------:R-:W-:Y:S01]  /*1b20*/  ULEA UR7, UR5, UR4, 0xa ;  /* 0x0000000405077291 */ /* 0x000fe2000f8e503f */
[----:B------:R-:W-:Y:S01]  /*1b30*/  UMOV UR9, 0x40000040 ;  /* 0x4000004000097882 */ /* 0x000fe20000000000 */
[----:B------:R-:W-:-:S03]  /*1b40*/  UMOV UR11, 0x40000040 ;  /* 0x40000040000b7882 */ /* 0x000fc60000000000 */
[----:B------:R-:W-:Y:S02]  /*1b50*/  UMOV UR8, UR6 ;  /* 0x0000000600087c82 */ /* 0x000fe40008000000 */
[----:B------:R-:W-:Y:S02]  /*1b60*/  UMOV UR10, UR7 ;  /* 0x00000007000a7c82 */ /* 0x000fe40008000000 */
[----:B------:R-:W-:Y:S01]  /*1b70*/  HGMMA.64x128x16.F32 R24, gdesc[UR8].tnspB, R24, gsb0 ;  /* 0x41e00000081879f0 */ /* 0x000fe20008000818 */
[----:B------:R-:W-:Y:S02]  /*1b80*/  UIADD3 UR8, UR6, 0x2, URZ ;  /* 0x0000000206087890 */ /* 0x000fe4000fffe03f */
[----:B------:R-:W-:Y:S01]  /*1b90*/  UIADD3 UR10, UR7, 0x80, URZ ;  /* 0x00000080070a7890 */ /* 0x000fe2000fffe03f */
[----:B------:R-:W-:Y:S01]  /*1ba0*/  UMOV UR9, 0x40000040 ;  /* 0x4000004000097882 */ /* 0x000fe20000000000 */
[----:B------:R-:W-:Y:S01]  /*1bb0*/  UMOV UR11, 0x40000040 ;  /* 0x40000040000b7882 */ /* 0x000fe20000000000 */
[----:B------:R-:W-:-:S02]  /*1bc0*/  WARPGROUP.DEPBAR.LE gsb0, 0x0 ;  /* 0x00008000000079c5 */ /* 0x000fc40000010000 */
        /* <DEDUP_REMOVED lines=18> */
[----:B------:R-:W-:Y:S01]  /*1cf0*/  BPT.TRAP 0x1 ;  /* 0x000000040000795c */ /* 0x000fe20000300000 */
.L_x_27:
[----:B------:R-:W-:-:S13]  /*1d00*/  ISETP.NE.AND P1, PT, R102, RZ, PT ;  /* 0x000000ff6600720c */ /* 0x000fda0003f25270 */
[----:B01----:R-:W-:-:S04]  /*1d10*/  @P1 IMAD R4, R3, 0x8, R6 ;  /* 0x0000000803041824 */ /* 0x003fc800078e0206 */
[----:B------:R-:W-:-:S05]  /*1d20*/  @P1 VIADD R4, R4, 0x20 ;  /* 0x0000002004041836 */ /* 0x000fca0000000000 */
[----:B------:R-:W-:-:S04]  /*1d30*/  @P1 PRMT R4, R19, 0x654, R4 ;  /* 0x0000065413041816 */ /* 0x000fc80000000004 */
[----:B------:R0:W-:Y:S01]  /*1d40*/  @P1 SYNCS.ARRIVE.TRANS64.RED.A1T0 RZ, [R4+URZ], RZ ;  /* 0x000000ff04ff19a7 */ /* 0x0001e2000810043f */
[----:B------:R-:W-:-:S13]  /*1d50*/  ISETP.GT.U32.AND P1, PT, R18, 0x1, PT ;  /* 0x000000011200780c */ /* 0x000fda0003f24070 */
[----:B0-----:R-:W-:Y:S05]  /*1d60*/  @P1 BRA `(.L_x_28) ;  /* 0x0000000000041947 */ /* 0x001fea0003800000 */
[----:B------:R-:W-:Y:S01]  /*1d70*/  BPT.TRAP 0x1 ;  /* 0x000000040000795c */ /* 0x000fe20000300000 */
.L_x_28:
[----:B------:R-:W-:Y:S01]  /*1d80*/  UIADD3 UR5, UR5, 0x1, URZ ;  /* 0x0000000105057890 */ /* 0x000fe2000fffe03f */
[C---:B------:R-:W-:Y:S01]  /*1d90*/  ISETP.GT.AND P2, PT, R0.reuse, 0x1, PT ;  /* 0x000000010000780c */ /* 0x040fe20003f44270 */
[----:B------:R-:W-:Y:S02]  /*1da0*/  VIADD R3, R3, 0x1 ;  /* 0x0000000103037836 */ /* 0x000fe40000000000 */
[----:B------:R-:W-:Y:S01]  /*1db0*/  UISETP.NE.AND UP0, UPT, UR5, 0x4, UPT ;  /* 0x000000040500788c */ /* 0x000fe2000bf05270 */
[----:B------:R-:W-:Y:S02]  /*1dc0*/  VIADD R0, R0, 0xffffffff ;  /* 0xffffffff00007836 */ /* 0x000fe40000000000 */
[C---:B------:R-:W-:Y:S01]  /*1dd0*/  ISETP.NE.AND P1, PT, R3.reuse, 0x4, PT ;  /* 0x000000040300780c */ /* 0x040fe20003f25270 */
[----:B------:R-:W-:Y:S02]  /*1de0*/  USEL UR6, URZ, 0x1, UP0 ;  /* 0x000000013f067887 */ /* 0x000fe40008000000 */
[----:B------:R-:W-:Y:S01]  /*1df0*/  USEL UR5, UR5, URZ, UP0 ;  /* 0x0000003f05057287 */ /* 0x000fe20008000000 */
[----:B------:R-:W-:-:S03]  /*1e00*/  SEL R3, R3, RZ, P1 ;  /* 0x000000ff03037207 */ /* 0x000fc60000800000 */
[----:B------:R-:W-:Y:S01]  /*1e10*/  LOP3.LUT R7, R7, UR6, RZ, 0x3c, !PT ;  /* 0x0000000607077c12 */ /* 0x000fe2000f8e3cff */
[----:B------:R-:W-:Y:S07]  /*1e20*/  @P2 BRA `(.L_x_29) ;  /* 0xfffffff800f82947 */ /* 0x000fee000383ffff */
.L_x_22:
[----:B01----:R-:W0:Y:S02]  /*1e30*/  LDC R0, c[0x0][0x28c] ;  /* 0x0000a300ff007b82 */ /* 0x003e240000000800 */
[----:B0-----:R-:W-:-:S13]  /*1e40*/  ISETP.GE.AND P1, PT, R0, 0x1, PT ;  /* 0x000000010000780c */ /* 0x001fda0003f26270 */
[----:B------:R-:W-:Y:S05]  /*1e50*/  @!P1 BRA `(.L_x_30) ;  /* 0x0000000000389947 */ /* 0x000fea0003800000 */
[----:B------:R-:W-:Y:S05]  /*1e60*/  @!P0 BRA `(.L_x_31) ;  /* 0x0000000000048947 */ /* 0x000fea0003800000 */
[----:B------:R-:W-:Y:S01]  /*1e70*/  BPT.TRAP 0x1 ;  /* 0x000000040000795c */ /* 0x000fe20000300000 */
.L_x_31:
[----:B------:R-:W-:-:S13]  /*1e80*/  ISETP.NE.AND P0, PT, R102, RZ, PT ;  /* 0x000000ff6600720c */ /* 0x000fda0003f05270 */
[----:B------:R-:W-:-:S05]  /*1e90*/  VOTEU.ANY UP0, P0 ;  /* 0x00000000003f7886 */ /* 0x000fca0000000100 */
[----:B------:R-:W-:-:S06]  /*1ea0*/  @UP0 UIADD3 UR4, UR44, UR41, URZ ;  /* 0x000000292c040290 */ /* 0x000fcc000fffe03f */
[----:B------:R-:W-:-:S04]  /*1eb0*/  IMAD.U32 R0, RZ, RZ, UR4 ;  /* 0x00000004ff007e24 */ /* 0x000fc8000f8e00ff */
[----:B------:R-:W-:-:S05]  /*1ec0*/  @P0 IMAD.SHL.U32 R0, R0, 0x8, RZ ;  /* 0x0000000800000824 */ /* 0x000fca00078e00ff */
[----:B------:R-:W-:-:S04]  /*1ed0*/  @P0 LOP3.LUT R0, R0, 0x18, RZ, 0xc0, !PT ;  /* 0x0000001800000812 */ /* 0x000fc800078ec0ff */
[----:B------:R-:W-:-:S04]  /*1ee0*/  @P0 IADD3 R0, R6, 0x20, R0 ;  /* 0x0000002006000810 */ /* 0x000fc80007ffe000 */
[----:B------:R-:W-:-:S04]  /*1ef0*/  @P0 PRMT R0, R19, 0x654, R0 ;  /* 0x0000065413000816 */ /* 0x000fc80000000000 */
[----:B------:R0:W-:Y:S01]  /*1f00*/  @P0 SYNCS.ARRIVE.TRANS64.RED.A1T0 RZ, [R0+URZ], RZ ;  /* 0x000000ff00ff09a7 */ /* 0x0001e2000810043f */
[----:B------:R-:W-:-:S13]  /*1f10*/  ISETP.GT.U32.AND P0, PT, R18, 0x1, PT ;  /* 0x000000011200780c */ /* 0x000fda0003f04070 */
[----:B0-----:R-:W-:Y:S05]  /*1f20*/  @P0 BRA `(.L_x_30) ;  /* 0x0000000000040947 */ /* 0x001fea0003800000 */
[----:B------:R-:W-:Y:S01]  /*1f30*/  BPT.TRAP 0x1 ;  /* 0x000000040000795c */ /* 0x000fe20000300000 */
.L_x_30:
[----:B------:R-:W-:Y:S01]  /*1f40*/  IMAD.SHL.U32 R3, R100, 0x80, RZ ;  /* 0x0000008064037824 */ /* 0x000fe200078e00ff */
[----:B------:R-:W-:Y:S01]  /*1f50*/  ULDC UR6, c[0x0][0x288] ;  /* 0x0000a20000067ab9 */ /* 0x000fe20000000800 */
[----:B------:R-:W-:Y:S01]  /*1f60*/  SHF.R.S32.HI R15, RZ, 0x1f, R99 ;  /* 0x0000001fff0f7819 */ /* 0x000fe20000011463 */
[----:B------:R-:W-:Y:S01]  /*1f70*/  IMAD.SHL.U32 R7, R101, 0x80, RZ ;  /* 0x0000008065077824 */ /* 0x000fe200078e00ff */
[----:B------:R-:W-:Y:S01]  /*1f80*/  ULDC.64 UR4, c[0x0][0x5d0] ;  /* 0x0001740000047ab9 */ /* 0x000fe20000000a00 */
[----:B------:R-:W-:Y:S01]  /*1f90*/  LOP3.LUT R8, R3, 0x6, R94, 0xf8, !PT ;  /* 0x0000000603087812 */ /* 0x000fe200078ef85e */
[----:B------:R-:W-:Y:S01]  /*1fa0*/  IMAD.WIDE R100, R101, 0x80, R22 ;  /* 0x0000008065647825 */ /* 0x000fe200078e0216 */
[----:B------:R-:W-:Y:S01]  /*1fb0*/  ISETP.GE.AND P0, PT, R3, UR6, PT ;  /* 0x0000000603007c0c */ /* 0x000fe2000bf06270 */
[----:B------:R-:W-:Y:S01]  /*1fc0*/  ULDC UR6, c[0x0][0x284] ;  /* 0x0000a10000067ab9 */ /* 0x000fe20000000800 */
[----:B------:R-:W-:Y:S01]  /*1fd0*/  SHF.R.S32.HI R9, RZ, 0x1f, R8 ;  /* 0x0000001fff097819 */ /* 0x000fe20000011408 */
[----:B------:R-:W-:Y:S01]  /*1fe0*/  IMAD R0, R15, UR4, RZ ;  /* 0x000000040f007c24 */ /* 0x000fe2000f8e02ff */
[----:B------:R-:W-:-:S03]  /*1ff0*/  ISETP.GE.OR P0, PT, R7, UR6, P0 ;  /* 0x0000000607007c0c */ /* 0x000fc60008706670 */
[C---:B------:R-:W-:Y:S02]  /*2000*/  IMAD R11, R99.reuse, UR5, R0 ;  /* 0x00000005630b7c24 */ /* 0x040fe4000f8e0200 */
[----:B------:R-:W-:Y:S01]  /*2010*/  IMAD.WIDE.U32 R4, R99, UR4, R8 ;  /* 0x0000000463047c25 */ /* 0x000fe2000f8e0008 */
[----:B------:R-:W-:-:S03]  /*2020*/  ULDC.64 UR4, c[0x0][0x5c8] ;  /* 0x0001720000047ab9 */ /* 0x000fc60000000a00 */
[----:B------:R-:W-:Y:S02]  /*2030*/  IMAD R13, R101, UR4, RZ ;  /* 0x00000004650d7c24 */ /* 0x000fe4000f8e02ff */
[----:B------:R-:W-:Y:S02]  /*2040*/  IMAD.IADD R5, R5, 0x1, R11 ;  /* 0x0000000105057824 */ /* 0x000fe400078e020b */
[C---:B------:R-:W-:Y:S02]  /*2050*/  IMAD R13, R100.reuse, UR5, R13 ;  /* 0x00000005640d7c24 */ /* 0x040fe4000f8e020d */
[----:B------:R-:W-:-:S04]  /*2060*/  IMAD.WIDE.U32 R104, R100, UR4, R4 ;  /* 0x0000000464687c25 */ /* 0x000fc8000f8e0004 */
[----:B------:R-:W-:Y:S01]  /*2070*/  IMAD.MOV.U32 R0, RZ, RZ, -0x1 ;  /* 0xffffffffff007424 */ /* 0x000fe200078e00ff */
[----:B------:R-:W-:Y:S06]  /*2080*/  @P0 BRA `(.L_x_32) ;  /* 0x0000004000040947 */ /* 0x000fec0003800000 */
[----:B-----5:R-:W-:Y:S01]  /*2090*/  FSETP.NEU.AND P1, PT, R89, RZ, PT ;  /* 0x000000ff5900720b */ /* 0x020fe20003f2d000 */
[----:B------:R-:W-:Y:S01]  /*20a0*/  IMAD.IADD R4, R93, 0x1, -R3 ;  /* 0x000000015d047824 */ /* 0x000fe200078e0a03 */
[----:B------:R-:W-:Y:S01]  /*20b0*/  BSSY B0, `(.L_x_32) ;  /* 0x00003fe000007945 */ /* 0x000fe20003800000 */
[----:B------:R-:W-:Y:S02]  /*20c0*/  IMAD.IADD R3, R98, 0x1, -R7 ;  /* 0x0000000162037824 */ /* 0x000fe400078e0a07 */
[----:B------:R-:W-:Y:S01]  /*20d0*/  IMAD.IADD R115, R105, 0x1, R13 ;  /* 0x0000000169737824 */ /* 0x000fe200078e020d */
[----:B------:R-:W-:-:S04]  /*20e0*/  ISETP.GT.AND P0, PT, R4, RZ, PT ;  /* 0x000000ff0400720c */ /* 0x000fc80003f04270 */
[----:B------:R-:W-:-:S03]  /*20f0*/  ISETP.GT.AND P3, PT, R3, RZ, P0 ;  /* 0x000000ff0300720c */ /* 0x000fc60000764270 */
[----:B------:R-:W-:Y:S10]  /*2100*/  @!P1 BRA `(.L_x_33) ;  /* 0x0000002c00289947 */ /* 0x000ff40003800000 */
[----:B------:R-:W0:Y:S01]  /*2110*/  LDC.64 R108, c[0x0][0x5b8] ;  /* 0x00016e00ff6c7b82 */ /* 0x000e220000000a00 */
[----:B------:R-:W-:-:S07]  /*2120*/  ULDC.64 UR4, c[0x0][0x5c0] ;  /* 0x0001700000047ab9 */ /* 0x000fce0000000a00 */
[----:B------:R-:W1:Y:S08]  /*2130*/  LDC.64 R110, c[0x0][0x5b0] ;  /* 0x00016c00ff6e7b82 */ /* 0x000e700000000a00 */
[----:B------:R-:W2:Y:S01]  /*2140*/  LDC.64 R112, c[0x0][0x5a8] ;  /* 0x00016a00ff707b82 */ /* 0x000ea20000000a00 */
[-C--:B0-----:R-:W-:Y:S02]  /*2150*/  IMAD R6, R15, R108.reuse, RZ ;  /* 0x0000006c0f067224 */ /* 0x081fe400078e02ff */
[----:B------:R-:W-:-:S04]  /*2160*/  IMAD.WIDE.U32 R106, R99, R108, R8 ;  /* 0x0000006c636a7225 */ /* 0x000fc800078e0008 */
[----:B------:R-:W-:Y:S02]  /*2170*/  IMAD R105, R99, R109, R6 ;  /* 0x0000006d63697224 */ /* 0x000fe400078e0206 */
[-C--:B-1----:R-:W-:Y:S02]  /*2180*/  IMAD R5, R101, R110.reuse, RZ ;  /* 0x0000006e65057224 */ /* 0x082fe400078e02ff */
[----:B------:R-:W-:Y:S02]  /*2190*/  IMAD.IADD R13, R107, 0x1, R105 ;  /* 0x000000016b0d7824 */ /* 0x000fe400078e0269 */
[----:B------:R-:W-:Y:S02]  /*21a0*/  IMAD.MOV.U32 R12, RZ, RZ, R106 ;  /* 0x000000ffff0c7224 */ /* 0x000fe400078e006a */
[C---:B------:R-:W-:Y:S02]  /*21b0*/  IMAD R109, R100.reuse, R111, R5 ;  /* 0x0000006f646d7224 */ /* 0x040fe400078e0205 */
[----:B------:R-:W-:-:S04]  /*21c0*/  IMAD.WIDE.U32 R6, R100, R110, R12 ;  /* 0x0000006e64067225 */ /* 0x000fc800078e000c */
[----:B------:R-:W-:Y:S01]  /*21d0*/  IMAD.IADD R5, R7, 0x1, R109 ;  /* 0x0000000107057824 */ /* 0x000fe200078e026d */
[----:B--2---:R-:W-:-:S04]  /*21e0*/  LEA R14, P1, R6, R112, 0x1 ;  /* 0x00000070060e7211 */ /* 0x004fc800078208ff */
[----:B------:R-:W-:-:S05]  /*21f0*/  LEA.HI.X R15, R6, R113, R5, 0x1, P1 ;  /* 0x00000071060f7211 */ /* 0x000fca00008f0c05 */
[----:B------:R0:W2:Y:S01]  /*2200*/  @P3 LDG.E.LTC128B.U16 R5, desc[UR38][R14.64] ;  /* 0x000000260e053981 */ /* 0x0000a2000c1e1520 */
[----:B------:R-:W-:Y:S01]  /*2210*/  IMAD.WIDE.U32 R6, R100, R110, R8 ;  /* 0x0000006e64067225 */ /* 0x000fe200078e0008 */
[----:B------:R-:W-:Y:S03]  /*2220*/  BSSY B1, `(.L_x_34) ;  /* 0x0000013000017945 */ /* 0x000fe60003800000 */
[----:B------:R-:W-:Y:S02]  /*2230*/  IMAD.IADD R7, R109, 0x1, R7 ;  /* 0x000000016d077824 */ /* 0x000fe400078e0207 */
[----:B------:R-:W-:Y:S01]  /*2240*/  IMAD.WIDE.U32 R20, R99, R108, R6 ;  /* 0x0000006c63147225 */ /* 0x000fe200078e0006 */
[----:B0-----:R-:W-:-:S03]  /*2250*/  SHF.L.U64.HI R15, R110, 0x3, R111 ;  /* 0x000000036e0f7819 */ /* 0x001fc6000001026f */
[----:B------:R-:W-:Y:S01]  /*2260*/  IMAD.IADD R7, R105, 0x1, R21 ;  /* 0x0000000169077824 */ /* 0x000fe200078e0215 */
[----:B------:R-:W-:Y:S01]  /*2270*/  LEA R6, P4, R20, R112, 0x1 ;  /* 0x0000007014067211 */ /* 0x000fe200078808ff */
[----:B------:R-:W-:-:S03]  /*2280*/  IMAD.SHL.U32 R14, R110, 0x8, RZ ;  /* 0x000000086e0e7824 */ /* 0x000fc600078e00ff */
[----:B------:R-:W-:Y:S01]  /*2290*/  LEA.HI.X R7, R20, R113, R7, 0x1, P4 ;  /* 0x0000007114077211 */ /* 0x000fe200020f0c07 */
[----:B--2---:R-:W-:-:S05]  /*22a0*/  HADD2.F32 R10, -RZ, R5.H0_H0 ;  /* 0x20000005ff0a7230 */ /* 0x004fca0000004100 */
[----:B------:R-:W-:Y:S01]  /*22b0*/  FMUL R11, R10, R89 ;  /* 0x000000590a0b7220 */ /* 0x000fe20000400000 */
[----:B------:R-:W-:-:S03]  /*22c0*/  LEA R10, P1, R104, UR4, 0x1 ;  /* 0x00000004680a7c11 */ /* 0x000fc6000f8208ff */
[----:B------:R-:W-:Y:S01]  /*22d0*/  FFMA R24, R24, R88, R11 ;  /* 0x0000005818187223 */ /* 0x000fe2000000000b */
[----:B------:R-:W-:Y:S02]  /*22e0*/  LEA.HI.X R11, R104, UR5, R115, 0x1, P1 ;  /* 0x00000005680b7c11 */ /* 0x000fe400088f0c73 */
[----:B------:R-:W-:Y:S02]  /*22f0*/  ISETP.GT.AND P1, PT, R4, 0x1, PT ;  /* 0x000000010400780c */ /* 0x000fe40003f24270 */
[----:B------:R-:W-:Y:S02]  /*2300*/  F2FP.F16.F32.PACK_AB R24, RZ, R24 ;  /* 0x00000018ff18723e */ /* 0x000fe400000000ff */
[----:B------:R-:W-:-:S03]  /*2310*/  ISETP.GT.AND P2, PT, R3, RZ, P1 ;  /* 0x000000ff0300720c */ /* 0x000fc60000f44270 */
[----:B------:R0:W-:Y:S10]  /*2320*/  @P3 STG.E.U16 desc[UR38][R10.64], R24 ;  /* 0x000000180a003986 */ /* 0x0001f4000c101526 */
[----:B------:R-:W-:Y:S05]  /*2330*/  @!P2 BRA `(.L_x_35) ;  /* 0x000000000004a947 */ /* 0x000fea0003800000 */
[----:B------:R1:W5:Y:S02]  /*2340*/  LDG.E.LTC128B.U16 R5, desc[UR38][R6.64+0x2] ;  /* 0x0000022606057981 */ /* 0x000364000c1e1520 */
.L_x_35:
[----:B------:R-:W-:Y:S05]  /*2350*/  BSYNC B1 ;  /* 0x0000000000017941 */ /* 0x000fea0003800000 */
.L_x_34:
[----:B-----5:R-:W-:Y:S01]  /*2360*/  HADD2.F32 R12, -RZ, R5.H0_H0 ;  /* 0x20000005ff0c7230 */ /* 0x020fe20000004100 */
[----:B------:R-:W-:Y:S01]  /*2370*/  ISETP.GT.AND P0, PT, R3, 0x8, P0 ;  /* 0x000000080300780c */ /* 0x000fe20000704270 */
[----:B------:R-:W-:Y:S01]  /*2380*/  IMAD.WIDE.U32 R20, R100, R110, R14 ;  /* 0x0000006e64147225 */ /* 0x000fe200078e000e */
[----:B0-----:R-:W-:-:S03]  /*2390*/  PRMT R24, R5, 0x7610, R24 ;  /* 0x0000761005187816 */ /* 0x001fc60000000018 */
[----:B------:R-:W-:Y:S01]  /*23a0*/  FMUL R12, R12, R89 ;  /* 0x000000590c0c7220 */ /* 0x000fe20000400000 */
[----:B------:R-:W-:Y:S01]  /*23b0*/  IMAD.IADD R109, R109, 0x1, R21 ;  /* 0x000000016d6d7824 */ /* 0x000fe200078e0215 */
[----:B------:R-:W-:Y:S02]  /*23c0*/  IADD3 R106, P3, R106, R20, RZ ;  /* 0x000000146a6a7210 */ /* 0x000fe40007f7e0ff */
[----:B------:R-:W-:-:S03]  /*23d0*/  FFMA R12, R25, R88, R12 ;  /* 0x00000058190c7223 */ /* 0x000fc6000000000c */
[----:B------:R-:W-:Y:S01]  /*23e0*/  IMAD.X R13, R109, 0x1, R13, P3 ;  /* 0x000000016d0d7824 */ /* 0x000fe200018e060d */
[C---:B------:R-:W-:Y:S02]  /*23f0*/  LEA R14, P3, R106.reuse, R112, 0x1 ;  /* 0x000000706a0e7211 */ /* 0x040fe400078608ff */
[----:B------:R-:W-:Y:S02]  /*2400*/  F2FP.F16.F32.PACK_AB R12, RZ, R12 ;  /* 0x0000000cff0c723e */ /* 0x000fe400000000ff */
[----:B------:R-:W-:Y:S02]  /*2410*/  LEA.HI.X R15, R106, R113, R13, 0x1, P3 ;  /* 0x000000716a0f7211 */ /* 0x000fe400018f0c0d */
[----:B------:R-:W-:-:S05]  /*2420*/  PRMT R21, R12, 0x7610, R21 ;  /* 0x000076100c157816 */ /* 0x000fca0000000015 */
[----:B------:R0:W-:Y:S04]  /*2430*/  @P2 STG.E.U16 desc[UR38][R10.64+0x2], R21 ;  /* 0x000002150a002986 */ /* 0x0001e8000c101526 */
[----:B------:R-:W2:Y:S01]  /*2440*/  @P0 LDG.E.LTC128B.U16 R24, desc[UR38][R14.64] ;  /* 0x000000260e180981 */ /* 0x000ea2000c1e1520 */
[----:B------:R-:W-:Y:S01]  /*2450*/  IADD3 R20, P2, R8, R20, RZ ;  /* 0x0000001408147210 */ /* 0x000fe20007f5e0ff */
[----:B------:R-:W-:Y:S01]  /*2460*/  BSSY B1, `(.L_x_36) ;  /* 0x0000011000017945 */ /* 0x000fe20003800000 */
[C---:B------:R-:W-:Y:S02]  /*2470*/  SHF.L.U64.HI R13, R90.reuse, 0x1, R91 ;  /* 0x000000015a0d7819 */ /* 0x040fe4000001025b */
[----:B------:R-:W-:Y:S01]  /*2480*/  ISETP.GT.AND P1, PT, R3, 0x8, P1 ;  /* 0x000000080300780c */ /* 0x000fe20000f24270 */
[----:B0-----:R-:W-:Y:S01]  /*2490*/  IMAD.X R21, R9, 0x1, R109, P2 ;  /* 0x0000000109157824 */ /* 0x001fe200010e066d */
[----:B------:R-:W-:Y:S01]  /*24a0*/  LEA R12, P2, R90, R10, 0x1 ;  /* 0x0000000a5a0c7211 */ /* 0x000fe200078408ff */
[----:B------:R-:W-:-:S04]  /*24b0*/  IMAD.WIDE.U32 R20, R99, R108, R20 ;  /* 0x0000006c63147225 */ /* 0x000fc800078e0014 */
[----:B------:R-:W-:Y:S02]  /*24c0*/  IMAD.X R13, R13, 0x1, R11, P2 ;  /* 0x000000010d0d7824 */ /* 0x000fe400010e060b */
[----:B------:R-:W-:Y:S02]  /*24d0*/  IMAD.IADD R9, R105, 0x1, R21 ;  /* 0x0000000169097824 */ /* 0x000fe400078e0215 */
[----:B--2---:R-:W-:-:S05]  /*24e0*/  HADD2.F32 R8, -RZ, R24.H0_H0 ;  /* 0x20000018ff087230 */ /* 0x004fca0000004100 */
[----:B------:R-:W-:Y:S01]  /*24f0*/  FMUL R5, R8, R89 ;  /* 0x0000005908057220 */ /* 0x000fe20000400000 */
[----:B------:R-:W-:-:S03]  /*2500*/  LEA R8, P3, R20, R112, 0x1 ;  /* 0x0000007014087211 */ /* 0x000fc600078608ff */
[----:B------:R-:W-:Y:S01]  /*2510*/  FFMA R5, R26, R88, R5 ;  /* 0x000000581a057223 */ /* 0x000fe20000000005 */
[----:B------:R-:W-:-:S04]  /*2520*/  LEA.HI.X R9, R20, R113, R9, 0x1, P3 ;  /* 0x0000007114097211 */ /* 0x000fc800018f0c09 */
[----:B------:R-:W-:-:S05]  /*2530*/  F2FP.F16.F32.PACK_AB R5, RZ, R5 ;  /* 0x00000005ff05723e */ /* 0x000fca00000000ff */
[----:B------:R0:W-:Y:S01]  /*2540*/  @P0 STG.E.U16 desc[UR38][R12.64], R5 ;  /* 0x000000050c000986 */ /* 0x0001e2000c101526 */
[----:B------:R-:W-:Y:S05]  /*2550*/  @!P1 BRA `(.L_x_37) ;  /* 0x0000000000049947 */ /* 0x000fea0003800000 */
[----:B------:R2:W5:Y:S02]  /*2560*/  LDG.E.LTC128B.U16 R24, desc[UR38][R8.64+0x2] ;  /* 0x0000022608187981 */ /* 0x000564000c1e1520 */
.L_x_37:
[----:B------:R-:W-:Y:S05]  /*2570*/  BSYNC B1 ;  /* 0x0000000000017941 */ /* 0x000fea0003800000 */
.L_x_36:
[----:B-----5:R-:W-:Y:S01]  /*2580*/  HADD2.F32 R14, -RZ, R24.H0_H0 ;  /* 0x20000018ff0e7230 */ /* 0x020fe20000004100 */
[----:B------:R-:W-:Y:S01]  /*2590*/  ISETP.GT.AND P0, PT, R4, 0x8, PT ;  /* 0x000000080400780c */ /* 0x000fe20003f04270 */
[----:B------:R-:W-:Y:S03]  /*25a0*/  BSSY B1, `(.L_x_38) ;  /* 0x0000008000017945 */ /* 0x000fe60003800000 */
[----:B------:R-:W-:Y:S01]  /*25b0*/  FMUL R14, R14, R89 ;  /* 0x000000590e0e7220 */ /* 0x000fe20000400000 */
[----:B------:R-:W-:-:S03]  /*25c0*/  ISETP.GT.AND P2, PT, R3, RZ, P0 ;  /* 0x000000ff0300720c */ /* 0x000fc60000744270 */
[----:B------:R-:W-:-:S05]  /*25d0*/  FFMA R14, R27, R88, R14 ;  /* 0x000000581b0e7223 */ /* 0x000fca000000000e */
[----:B------:R-:W-:-:S05]  /*25e0*/  F2FP.F16.F32.PACK_AB R14, RZ, R14 ;  /* 0x0000000eff0e723e */ /* 0x000fca00000000ff */
[----:B------:R3:W-:Y:S01]  /*25f0*/  @P1 STG.E.U16 desc[UR38][R12.64+0x2], R14 ;  /* 0x0000020e0c001986 */ /* 0x0007e2000c101526 */
[----:B------:R-:W-:Y:S05]  /*2600*/  @!P2 BRA `(.L_x_39) ;  /* 0x000000000004a947 */ /* 0x000fea0003800000 */
[----:B------:R4:W5:Y:S02]  /*2610*/  LDG.E.LTC128B.U16 R24, desc[UR38][R6.64+0x10] ;  /* 0x0000102606187981 */ /* 0x000964000c1e1520 */
.L_x_39:
[----:B------:R-:W-:Y:S05]  /*2620*/  BSYNC B1 ;  /* 0x0000000000017941 */ /* 0x000fea0003800000 */
.L_x_38:
[----:B---3-5:R-:W-:Y:S01]  /*2630*/  HADD2.F32 R14, -RZ, R24.H0_H0 ;  /* 0x20000018ff0e7230 */ /* 0x028fe20000004100 */
[----:B------:R-:W-:Y:S01]  /*2640*/  ISETP.GT.AND P1, PT, R4, 0x9, PT ;  /* 0x000000090400780c */ /* 0x000fe20003f24270 */
[----:B------:R-:W-:Y:S03]  /*2650*/  BSSY B1, `(.L_x_40) ;  /* 0x0000008000017945 */ /* 0x000fe60003800000 */
[----:B0-----:R-:W-:Y:S01]  /*2660*/  FMUL R5, R14, R89 ;  /* 0x000000590e057220 */ /* 0x001fe20000400000 */
[----:B------:R-:W-:-:S03]  /*2670*/  ISETP.GT.AND P3, PT, R3, RZ, P1 ;  /* 0x000000ff0300720c */ /* 0x000fc60000f64270 */
[----:B------:R-:W-:-:S05]  /*2680*/  FFMA R5, R28, R88, R5 ;  /* 0x000000581c057223 */ /* 0x000fca0000000005 */
[----:B------:R-:W-:-:S05]  /*2690*/  F2FP.F16.F32.PACK_AB R5, RZ, R5 ;  /* 0x00000005ff05723e */ /* 0x000fca00000000ff */
[----:B------:R0:W-:Y:S01]  /*26a0*/  @P2 STG.E.U16 desc[UR38][R10.64+0x10], R5 ;  /* 0x000010050a002986 */ /* 0x0001e2000c101526 */
[----:B------:R-:W-:Y:S05]  /*26b0*/  @!P3 BRA `(.L_x_41) ;  /* 0x000000000004b947 */ /* 0x000fea0003800000 */
[----:B------:R3:W5:Y:S02]  /*26c0*/  LDG.E.LTC128B.U16 R24, desc[UR38][R6.64+0x12] ;  /* 0x0000122606187981 */ /* 0x000764000c1e1520 */
.L_x_41:
[----:B------:R-:W-:Y:S05]  /*26d0*/  BSYNC B1 ;  /* 0x0000000000017941 */ /* 0x000fea0003800000 */
.L_x_40:
[----:B-----5:R-:W-:Y:S01]  /*26e0*/  HADD2.F32 R14, -RZ, R24.H0_H0 ;  /* 0x20000018ff0e7230 */ /* 0x020fe20000004100 */
[----:B------:R-:W-:Y:S01]  /*26f0*/  ISETP.GT.AND P0, PT, R3, 0x8, P0 ;  /* 0x000000080300780c */ /* 0x000fe20000704270 */
[----:B------:R-:W-:Y:S03]  /*2700*/  BSSY B1, `(.L_x_42) ;  /* 0x0000007000017945 */ /* 0x000fe60003800000 */
[----:B------:R-:W-:-:S04]  /*2710*/  FMUL R14, R14, R89 ;  /* 0x000000590e0e7220 */ /* 0x000fc80000400000 */
[----:B------:R-:W-:-:S05]  /*2720*/  FFMA R14, R29, R88, R14 ;  /* 0x000000581d0e7223 */ /* 0x000fca000000000e */
[----:B------:R-:W-:-:S05]  /*2730*/  F2FP.F16.F32.PACK_AB R14, RZ, R14 ;  /* 0x0000000eff0e723e */ /* 0x000fca00000000ff */
[----:B------:R0:W-:Y:S01]  /*2740*/  @P3 STG.E.U16 desc[UR38][R10.64+0x12], R14 ;  /* 0x0000120e0a003986 */ /* 0x0001e2000c101526 */
[----:B------:R-:W-:Y:S05]  /*2750*/  @!P0 BRA `(.L_x_43) ;  /* 0x0000000000048947 */ /* 0x000fea0003800000 */
[----:B------:R0:W5:Y:S02]  /*2760*/  LDG.E.LTC128B.U16 R24, desc[UR38][R8.64+0x10] ;  /* 0x0000102608187981 */ /* 0x000164000c1e1520 */
.L_x_43:
[----:B------:R-:W-:Y:S05]  /*2770*/  BSYNC B1 ;  /* 0x0000000000017941 */ /* 0x000fea0003800000 */
.L_x_42:
[----:B0----5:R-:W-:Y:S01]  /*2780*/  HADD2.F32 R14, -RZ, R24.H0_H0 ;  /* 0x20000018ff0e7230 */ /* 0x021fe20000004100 */
        /* <DEDUP_REMOVED lines=8> */
.L_x_45:
[----:B------:R-:W-:Y:S05]  /*2810*/  BSYNC B1 ;  /* 0x0000000000017941 */ /* 0x000fea0003800000 */
.L_x_44:
        /* <DEDUP_REMOVED lines=10> */
.L_x_47:
[----:B------:R-:W-:Y:S05]  /*28c0*/  BSYNC B1 ;  /* 0x0000000000017941 */ /* 0x000fea0003800000 */
.L_x_46:
[----:B0----5:R-:W-:Y:S01]  /*28d0*/  HADD2.F32 R14, -RZ, R24.H0_H0 ;  /* 0x20000018ff0e7230 */ /* 0x021fe20000004100 */
        /* <DEDUP_REMOVED lines=9> */
.L_x_49:
[----:B------:R-:W-:Y:S05]  /*2970*/  BSYNC B1 ;  /* 0x0000000000017941 */ /* 0x000fea0003800000 */
.L_x_48:
        /* <DEDUP_REMOVED lines=9> */
.L_x_51:
[----:B------:R-:W-:Y:S05]  /*2a10*/  BSYNC B1 ;  /* 0x0000000000017941 */ /* 0x000fea0003800000 */
.L_x_50:
        /* <DEDUP_REMOVED lines=9> */
.L_x_53:
[----:B------:R-:W-:Y:S05]  /*2ab0*/  BSYNC B1 ;  /* 0x0000000000017941 */ /* 0x000fea0003800000 */
.L_x_52:
        /* <DEDUP_REMOVED lines=10> */
.L_x_55:
[----:B------:R-:W-:Y:S05]  /*2b60*/  BSYNC B1 ;  /* 0x0000000000017941 */ /* 0x000fea0003800000 */
.L_x_54:
        /* <DEDUP_REMOVED lines=10> */
.L_x_57:
[----:B------:R-:W-:Y:S05]  /*2c10*/  BSYNC B1 ;  /* 0x0000000000017941 */ /* 0x000fea0003800000 */
.L_x_56:
        /* <DEDUP_REMOVED lines=9> */
.L_x_59:
[----:B------:R-:W-:Y:S05]  /*2cb0*/  BSYNC B1 ;  /* 0x0000000000017941 */ /* 0x000fea0003800000 */
.L_x_58:
        /* <DEDUP_REMOVED lines=9> */
.L_x_61:
[----:B------:R-:W-:Y:S05]  /*2d50*/  BSYNC B1 ;  /* 0x0000000000017941 */ /* 0x000fea0003800000 */
.L_x_60:
        /* <DEDUP_REMOVED lines=10> */
.L_x_63:
[----:B------:R-:W-:Y:S05]  /*2e00*/  BSYNC B1 ;  /* 0x0000000000017941 */ /* 0x000fea0003800000 */
.L_x_62:
        /* <DEDUP_REMOVED lines=10> */
.L_x_65:
[----:B------:R-:W-:Y:S05]  /*2eb0*/  BSYNC B1 ;  /* 0x0000000000017941 */ /* 0x000fea0003800000 */
.L_x_64:
        /* <DEDUP_REMOVED lines=9> */
.L_x_67:
[----:B------:R-:W-:Y:S05]  /*2f50*/  BSYNC B1 ;  /* 0x0000000000017941 */ /* 0x000fea0003800000 */
.L_x_66:
        /* <DEDUP_REMOVED lines=9> */
.L_x_69:
[----:B------:R-:W-:Y:S05]  /*2ff0*/  BSYNC B1 ;  /* 0x0000000000017941 */ /* 0x000fea0003800000 */
.L_x_68:
        /* <DEDUP_REMOVED lines=10> */
.L_x_71:
[----:B------:R-:W-:Y:S05]  /*30a0*/  BSYNC B1 ;  /* 0x0000000000017941 */ /* 0x000fea0003800000 */
.L_x_70:
        /* <DEDUP_REMOVED lines=10> */
.L_x_73:
[----:B------:R-:W-:Y:S05]  /*3150*/  BSYNC B1 ;  /* 0x0000000000017941 */ /* 0x000fea0003800000 */
.L_x_72:
        /* <DEDUP_REMOVED lines=9> */
.L_x_75:
[----:B------:R-:W-:Y:S05]  /*31f0*/  BSYNC B1 ;  /* 0x0000000000017941 */ /* 0x000fea0003800000 */
.L_x_74:
        /* <DEDUP_REMOVED lines=9> */
.L_x_77:
[----:B------:R-:W-:Y:S05]  /*3290*/  BSYNC B1 ;  /* 0x0000000000017941 */ /* 0x000fea0003800000 */
.L_x_76:
        /* <DEDUP_REMOVED lines=10> */
.L_x_79:
[----:B------:R-:W-:Y:S05]  /*3340*/  BSYNC B1 ;  /* 0x0000000000017941 */ /* 0x000fea0003800000 */
.L_x_78:
        /* <DEDUP_REMOVED lines=10> */
.L_x_81:
[----:B------:R-:W-:Y:S05]  /*33f0*/  BSYNC B1 ;  /* 0x0000000000017941 */ /* 0x000fea0003800000 */
.L_x_80:
        /* <DEDUP_REMOVED lines=9> */
.L_x_83:
[----:B------:R-:W-:Y:S05]  /*3490*/  BSYNC B1 ;  /* 0x0000000000017941 */ /* 0x000fea0003800000 */
.L_x_82:
        /* <DEDUP_REMOVED lines=9> */
.L_x_85:
[----:B------:R-:W-:Y:S05]  /*3530*/  BSYNC B1 ;  /* 0x0000000000017941 */ /* 0x000fea0003800000 */
.L_x_84:
        /* <DEDUP_REMOVED lines=10> */
.L_x_87:
[----:B------:R-:W-:Y:S05]  /*35e0*/  BSYNC B1 ;  /* 0x0000000000017941 */ /* 0x000fea0003800000 */
.L_x_86:
        /* <DEDUP_REMOVED lines=10> */
.L_x_89:
[----:B------:R-:W-:Y:S05]  /*3690*/  BSYNC B1 ;  /* 0x0000000000017941 */ /* 0x000fea0003800000 */
.L_x_88:
        /* <DEDUP_REMOVED lines=9> */
.L_x_91:
[----:B------:R-:W-:Y:S05]  /*3730*/  BSYNC B1 ;  /* 0x0000000000017941 */ /* 0x000fea0003800000 */
.L_x_90:
        /* <DEDUP_REMOVED lines=9> */
.L_x_93:
[----:B------:R-:W-:Y:S05]  /*37d0*/  BSYNC B1 ;  /* 0x0000000000017941 */ /* 0x000fea0003800000 */
.L_x_92:
        /* <DEDUP_REMOVED lines=10> */
.L_x_95:
[----:B------:R-:W-:Y:S05]  /*3880*/  BSYNC B1 ;  /* 0x0000000000017941 */ /* 0x000fea0003800000 */
.L_x_94:
        /* <DEDUP_REMOVED lines=10> */
.L_x_97:
[----:B------:R-:W-:Y:S05]  /*3930*/  BSYNC B1 ;  /* 0x0000000000017941 */ /* 0x000fea0003800000 */
.L_x_96:
        /* <DEDUP_REMOVED lines=9> */
.L_x_99:
[----:B------:R-:W-:Y:S05]  /*39d0*/  BSYNC B1 ;  /* 0x0000000000017941 */ /* 0x000fea0003800000 */
.L_x_98:
        /* <DEDUP_REMOVED lines=9> */
.L_x_101:
[----:B------:R-:W-:Y:S05]  /*3a70*/  BSYNC B1 ;  /* 0x0000000000017941 */ /* 0x000fea0003800000 */
.L_x_100:
        /* <DEDUP_REMOVED lines=10> */
.L_x_103:
[----:B------:R-:W-:Y:S05]  /*3b20*/  BSYNC B1 ;  /* 0x0000000000017941 */ /* 0x000fea0003800000 */
.L_x_102:
        /* <DEDUP_REMOVED lines=10> */
.L_x_105:
[----:B------:R-:W-:Y:S05]  /*3bd0*/  BSYNC B1 ;  /* 0x0000000000017941 */ /* 0x000fea0003800000 */
.L_x_104:
        /* <DEDUP_REMOVED lines=9> */
.L_x_107:
[----:B------:R-:W-:Y:S05]  /*3c70*/  BSYNC B1 ;  /* 0x0000000000017941 */ /* 0x000fea0003800000 */
.L_x_106:
        /* <DEDUP_REMOVED lines=9> */
.L_x_109:
[----:B------:R-:W-:Y:S05]  /*3d10*/  BSYNC B1 ;  /* 0x0000000000017941 */ /* 0x000fea0003800000 */
.L_x_108:
        /* <DEDUP_REMOVED lines=10> */
.L_x_111:
[----:B------:R-:W-:Y:S05]  /*3dc0*/  BSYNC B1 ;  /* 0x0000000000017941 */ /* 0x000fea0003800000 */
.L_x_110:
        /* <DEDUP_REMOVED lines=10> */
.L_x_113:
[----:B------:R-:W-:Y:S05]  /*3e70*/  BSYNC B1 ;  /* 0x0000000000017941 */ /* 0x000fea0003800000 */
.L_x_112:
        /* <DEDUP_REMOVED lines=9> */
.L_x_115:
[----:B------:R-:W-:Y:S05]  /*3f10*/  BSYNC B1 ;  /* 0x0000000000017941 */ /* 0x000fea0003800000 */
.L_x_114:
        /* <DEDUP_REMOVED lines=9> */
.L_x_117:
[----:B------:R-:W-:Y:S05]  /*3fb0*/  BSYNC B1 ;  /* 0x0000000000017941 */ /* 0x000fea0003800000 */
.L_x_116:
        /* <DEDUP_REMOVED lines=10> */
.L_x_119:
[----:B------:R-:W-:Y:S05]  /*4060*/  BSYNC B1 ;  /* 0x0000000000017941 */ /* 0x000fea0003800000 */
.L_x_118:
        /* <DEDUP_REMOVED lines=10> */
.L_x_121:
[----:B------:R-:W-:Y:S05]  /*4110*/  BSYNC B1 ;  /* 0x0000000000017941 */ /* 0x000fea0003800000 */
.L_x_120:
        /* <DEDUP_REMOVED lines=9> */
.L_x_123:
[----:B------:R-:W-:Y:S05]  /*41b0*/  BSYNC B1 ;  /* 0x0000000000017941 */ /* 0x000fea0003800000 */
.L_x_122:
        /* <DEDUP_REMOVED lines=9> */
.L_x_125:
[----:B------:R-:W-:Y:S05]  /*4250*/  BSYNC B1 ;  /* 0x0000000000017941 */ /* 0x000fea0003800000 */
.L_x_124:
        /* <DEDUP_REMOVED lines=10> */
.L_x_127:
[----:B------:R-:W-:Y:S05]  /*4300*/  BSYNC B1 ;  /* 0x0000000000017941 */ /* 0x000fea0003800000 */
.L_x_126:
        /* <DEDUP_REMOVED lines=10> */
.L_x_129:
[----:B------:R-:W-:Y:S05]  /*43b0*/  BSYNC B1 ;  /* 0x0000000000017941 */ /* 0x000fea0003800000 */
.L_x_128:
        /* <DEDUP_REMOVED lines=9> */
.L_x_131:
[----:B------:R-:W-:Y:S05]  /*4450*/  BSYNC B1 ;  /* 0x0000000000017941 */ /* 0x000fea0003800000 */
.L_x_130:
        /* <DEDUP_REMOVED lines=9> */
.L_x_133:
[----:B------:R-:W-:Y:S05]  /*44f0*/  BSYNC B1 ;  /* 0x0000000000017941 */ /* 0x000fea0003800000 */
.L_x_132:
        /* <DEDUP_REMOVED lines=10> */
.L_x_135:
[----:B------:R-:W-:Y:S05]  /*45a0*/  BSYNC B1 ;  /* 0x0000000000017941 */ /* 0x000fea0003800000 */
.L_x_134:
        /* <DEDUP_REMOVED lines=10> */
.L_x_137:
[----:B------:R-:W-:Y:S05]  /*4650*/  BSYNC B1 ;  /* 0x0000000000017941 */ /* 0x000fea0003800000 */
.L_x_136:
        /* <DEDUP_REMOVED lines=9> */
.L_x_139:
[----:B------:R-:W-:Y:S05]  /*46f0*/  BSYNC B1 ;  /* 0x0000000000017941 */ /* 0x000fea0003800000 */
.L_x_138:
        /* <DEDUP_REMOVED lines=9> */
.L_x_141:
[----:B------:R-:W-:Y:S05]  /*4790*/  BSYNC B1 ;  /* 0x0000000000017941 */ /* 0x000fea0003800000 */
.L_x_140:
        /* <DEDUP_REMOVED lines=10> */
.L_x_143:
[----:B------:R-:W-:Y:S05]  /*4840*/  BSYNC B1 ;  /* 0x0000000000017941 */ /* 0x000fea0003800000 */
.L_x_142:
        /* <DEDUP_REMOVED lines=10> */
.L_x_145:
[----:B------:R-:W-:Y:S05]  /*48f0*/  BSYNC B1 ;  /* 0x0000000000017941 */ /* 0x000fea0003800000 */
.L_x_144:
        /* <DEDUP_REMOVED lines=9> */
.L_x_147:
[----:B------:R-:W-:Y:S05]  /*4990*/  BSYNC B1 ;  /* 0x0000000000017941 */ /* 0x000fea0003800000 */
.L_x_146:
        /* <DEDUP_REMOVED lines=9> */
.L_x_149:
[----:B------:R-:W-:Y:S05]  /*4a30*/  BSYNC B1 ;  /* 0x0000000000017941 */ /* 0x000fea0003800000 */
.L_x_148:
        /* <DEDUP_REMOVED lines=10> */
.L_x_151:
[----:B------:R-:W-:Y:S05]  /*4ae0*/  BSYNC B1 ;  /* 0x0000000000017941 */ /* 0x000fea0003800000 */
.L_x_150:
[----:B0----5:R-:W-:Y:S01]  /*4af0*/  HADD2.F32 R14, -RZ, R24.H0_H0 ;  /* 0x20000018ff0e7230 */ /* 0x021fe20000004100 */
[----:B------:R-:W-:Y:S01]  /*4b00*/  ISETP.GT.AND P1, PT, R4, 0x79, PT ;  /* 0x000000790400780c */ /* 0x000fe20003f24270 */
[----:B------:R-:W-:Y:S01]  /*4b10*/  @P2 IMAD.MOV.U32 R4, RZ, RZ, R10 ;  /* 0x000000ffff042224 */ /* 0x000fe200078e000a */
[----:B------:R-:W-:Y:S02]  /*4b20*/  BSSY B1, `(.L_x_152) ;  /* 0x000000a000017945 */ /* 0x000fe40003800000 */
[----:B------:R-:W-:Y:S01]  /*4b30*/  FMUL R5, R14, R89 ;  /* 0x000000590e057220 */ /* 0x000fe20000400000 */
[----:B------:R-:W-:-:S03]  /*4b40*/  ISETP.GT.AND P3, PT, R3, RZ, P1 ;  /* 0x000000ff0300720c */ /* 0x000fc60000f64270 */
[----:B------:R-:W-:-:S05]  /*4b50*/  FFMA R5, R84, R88, R5 ;  /* 0x0000005854057223 */ /* 0x000fca0000000005 */
[----:B------:R-:W-:-:S04]  /*4b60*/  F2FP.F16.F32.PACK_AB R5, RZ, R5 ;  /* 0x00000005ff05723e */ /* 0x000fc800000000ff */
[----:B------:R-:W-:Y:S01]  /*4b70*/  PRMT R14, R5, 0x7610, R14 ;  /* 0x00007610050e7816 */ /* 0x000fe2000000000e */
[----:B------:R-:W-:-:S05]  /*4b80*/  @P2 IMAD.MOV.U32 R5, RZ, RZ, R11 ;  /* 0x000000ffff052224 */ /* 0x000fca00078e000b */
[----:B------:R0:W-:Y:S01]  /*4b90*/  @P2 STG.E.U16 desc[UR38][R4.64+0xf0], R14 ;  /* 0x0000f00e04002986 */ /* 0x0001e2000c101526 */
[----:B------:R-:W-:Y:S05]  /*4ba0*/  @!P3 BRA `(.L_x_153) ;  /* 0x000000000004b947 */ /* 0x000fea0003800000 */
[----:B------:R0:W5:Y:S02]  /*4bb0*/  LDG.E.LTC128B.U16 R24, desc[UR38][R6.64+0xf2] ;  /* 0x0000f22606187981 */ /* 0x000164000c1e1520 */
.L_x_153:
[----:B------:R-:W-:Y:S05]  /*4bc0*/  BSYNC B1 ;  /* 0x0000000000017941 */ /* 0x000fea0003800000 */
.L_x_152:
        /* <DEDUP_REMOVED lines=9> */
.L_x_155:
[----:B------:R-:W-:Y:S05]  /*4c60*/  BSYNC B1 ;  /* 0x0000000000017941 */ /* 0x000fea0003800000 */
.L_x_154:
[----:B0----5:R-:W-:Y:S01]  /*4c70*/  HADD2.F32 R4, -RZ, R24.H0_H0 ;  /* 0x20000018ff047230 */ /* 0x021fe20000004100 */
[----:B------:R-:W-:Y:S01]  /*4c80*/  ISETP.GT.AND P1, PT, R3, 0x8, P1 ;  /* 0x000000080300780c */ /* 0x000fe20000f24270 */
[----:B------:R-:W-:Y:S03]  /*4c90*/  BSSY B1, `(.L_x_156) ;  /* 0x000000a000017945 */ /* 0x000fe60003800000 */
[----:B------:R-:W-:Y:S01]  /*4ca0*/  FMUL R5, R4, R89 ;  /* 0x0000005904057220 */ /* 0x000fe20000400000 */
[----:B------:R-:W-:-:S03]  /*4cb0*/  @P0 IMAD.MOV.U32 R4, RZ, RZ, R12 ;  /* 0x000000ffff040224 */ /* 0x000fc600078e000c */
[----:B------:R-:W-:-:S05]  /*4cc0*/  FFMA R5, R86, R88, R5 ;  /* 0x0000005856057223 */ /* 0x000fca0000000005 */
[----:B------:R-:W-:-:S04]  /*4cd0*/  F2FP.F16.F32.PACK_AB R5, RZ, R5 ;  /* 0x00000005ff05723e */ /* 0x000fc800000000ff */
[----:B-1-34-:R-:W-:Y:S01]  /*4ce0*/  PRMT R6, R5, 0x7610, R6 ;  /* 0x0000761005067816 */ /* 0x01afe20000000006 */
[----:B------:R-:W-:-:S05]  /*4cf0*/  @P0 IMAD.MOV.U32 R5, RZ, RZ, R13 ;  /* 0x000000ffff050224 */ /* 0x000fca00078e000d */
[----:B------:R0:W-:Y:S01]  /*4d00*/  @P0 STG.E.U16 desc[UR38][R4.64+0xf0], R6 ;  /* 0x0000f00604000986 */ /* 0x0001e2000c101526 */
[----:B------:R-:W-:Y:S05]  /*4d10*/  @!P1 BRA `(.L_x_157) ;  /* 0x0000000000049947 */ /* 0x000fea0003800000 */
[----:B------:R1:W5:Y:S02]  /*4d20*/  LDG.E.LTC128B.U16 R24, desc[UR38][R8.64+0xf2] ;  /* 0x0000f22608187981 */ /* 0x000364000c1e1520 */
.L_x_157:
[----:B------:R-:W-:Y:S05]  /*4d30*/  BSYNC B1 ;  /* 0x0000000000017941 */ /* 0x000fea0003800000 */
.L_x_156:
[----:B------:R-:W-:Y:S05]  /*4d40*/  @!P1 BRA `(.L_x_158) ;  /* 0x0000001000d09947 */ /* 0x000fea0003800000 */
[----:B-----5:R-:W-:-:S05]  /*4d50*/  HADD2.F32 R24, -RZ, R24.H0_H0 ;  /* 0x20000018ff187230 */ /* 0x020fca0000004100 */
[----:B------:R-:W-:-:S04]  /*4d60*/  FMUL R24, R24, R89 ;  /* 0x0000005918187220 */ /* 0x000fc80000400000 */
[----:B------:R-:W-:-:S05]  /*4d70*/  FFMA R24, R87, R88, R24 ;  /* 0x0000005857187223 */ /* 0x000fca0000000018 */
[----:B------:R-:W-:-:S05]  /*4d80*/  F2FP.F16.F32.PACK_AB R24, RZ, R24 ;  /* 0x00000018ff18723e */ /* 0x000fca00000000ff */
[----:B------:R3:W-:Y:S01]  /*4d90*/  STG.E.U16 desc[UR38][R12.64+0xf2], R24 ;  /* 0x0000f2180c007986 */ /* 0x0007e2000c101526 */
[----:B------:R-:W-:Y:S05]  /*4da0*/  BRA `(.L_x_158) ;  /* 0x0000001000b87947 */ /* 0x000fea0003800000 */
.L_x_33:
[----:B------:R-:W-:Y:S01]  /*4db0*/  ISETP.GT.AND P2, PT, R4, 0x1, PT ;  /* 0x000000010400780c */ /* 0x000fe20003f44270 */
[----:B------:R-:W-:Y:S01]  /*4dc0*/  ULDC.64 UR4, c[0x0][0x5c0] ;  /* 0x0001700000047ab9 */ /* 0x000fe20000000a00 */
[-C--:B------:R-:W-:Y:S01]  /*4dd0*/  FMUL R24, R24, R88.reuse ;  /* 0x0000005818187220 */ /* 0x080fe20000400000 */
[-C--:B------:R-:W-:Y:S01]  /*4de0*/  FMUL R25, R25, R88.reuse ;  /* 0x0000005819197220 */ /* 0x080fe20000400000 */
[----:B------:R-:W-:Y:S01]  /*4df0*/  ISETP.GT.AND P1, PT, R3, RZ, P2 ;  /* 0x000000ff0300720c */ /* 0x000fe20001724270 */
[-C--:B------:R-:W-:Y:S01]  /*4e00*/  FMUL R26, R26, R88.reuse ;  /* 0x000000581a1a7220 */ /* 0x080fe20000400000 */
[----:B------:R-:W-:Y:S01]  /*4e10*/  LEA R6, P4, R104, UR4, 0x1 ;  /* 0x0000000468067c11 */ /* 0x000fe2000f8808ff */
[----:B------:R-:W-:Y:S01]  /*4e20*/  FMUL R27, R27, R88 ;  /* 0x000000581b1b7220 */ /* 0x000fe20000400000 */
[----:B------:R-:W-:Y:S01]  /*4e30*/  F2FP.F16.F32.PACK_AB R24, RZ, R24 ;  /* 0x00000018ff18723e */ /* 0x000fe200000000ff */
[-C--:B------:R-:W-:Y:S01]  /*4e40*/  FMUL R28, R28, R88.reuse ;  /* 0x000000581c1c7220 */ /* 0x080fe20000400000 */
[----:B------:R-:W-:Y:S01]  /*4e50*/  LEA.HI.X R7, R104, UR5, R115, 0x1, P4 ;  /* 0x0000000568077c11 */ /* 0x000fe2000a0f0c73 */
[-C--:B------:R-:W-:Y:S01]  /*4e60*/  FMUL R29, R29, R88.reuse ;  /* 0x000000581d1d7220 */ /* 0x080fe20000400000 */
[----:B------:R-:W-:Y:S01]  /*4e70*/  F2FP.F16.F32.PACK_AB R25, RZ, R25 ;  /* 0x00000019ff19723e */ /* 0x000fe200000000ff */
[-C--:B------:R-:W-:Y:S01]  /*4e80*/  FMUL R30, R30, R88.reuse ;  /* 0x000000581e1e7220 */ /* 0x080fe20000400000 */
[----:B------:R-:W-:Y:S01]  /*4e90*/  ISETP.GT.AND P2, PT, R3, 0x8, P2 ;  /* 0x000000080300780c */ /* 0x000fe20001744270 */
[----:B------:R-:W-:Y:S01]  /*4ea0*/  @P3 STG.E.U16 desc[UR38][R6.64], R24 ;  /* 0x0000001806003986 */ /* 0x000fe2000c101526 */
[C---:B------:R-:W-:Y:S01]  /*4eb0*/  SHF.L.U64.HI R5, R90.reuse, 0x1, R91 ;  /* 0x000000015a057819 */ /* 0x040fe2000001025b */
[----:B------:R-:W-:Y:S01]  /*4ec0*/  FMUL R31, R31, R88 ;  /* 0x000000581f1f7220 */ /* 0x000fe20000400000 */
[----:B------:R-:W-:Y:S01]  /*4ed0*/  LEA R8, P3, R90, R6, 0x1 ;  /* 0x000000065a087211 */ /* 0x000fe200078608ff */
[----:B------:R-:W-:Y:S01]  /*4ee0*/  @P1 STG.E.U16 desc[UR38][R6.64+0x2], R25 ;  /* 0x0000021906001986 */ /* 0x000fe2000c101526 */
[----:B------:R-:W-:Y:S01]  /*4ef0*/  ISETP.GT.AND P1, PT, R3, 0x8, P0 ;  /* 0x000000080300780c */ /* 0x000fe20000724270 */
[----:B------:R-:W-:Y:S01]  /*4f00*/  FMUL R32, R32, R88 ;  /* 0x0000005820207220 */ /* 0x000fe20000400000 */
[----:B------:R-:W-:Y:S01]  /*4f10*/  F2FP.F16.F32.PACK_AB R26, RZ, R26 ;  /* 0x0000001aff1a723e */ /* 0x000fe200000000ff */
[----:B------:R-:W-:Y:S01]  /*4f20*/  IMAD.X R9, R5, 0x1, R7, P3 ;  /* 0x0000000105097824 */ /* 0x000fe200018e0607 */
[----:B------:R-:W-:Y:S01]  /*4f30*/  F2FP.F16.F32.PACK_AB R27, RZ, R27 ;  /* 0x0000001bff1b723e */ /* 0x000fe200000000ff */
[-C--:B------:R-:W-:Y:S01]  /*4f40*/  FMUL R33, R33, R88.reuse ;  /* 0x0000005821217220 */ /* 0x080fe20000400000 */
[----:B------:R-:W-:Y:S01]  /*4f50*/  ISETP.GT.AND P0, PT, R4, 0x8, PT ;  /* 0x000000080400780c */ /* 0x000fe20003f04270 */
[----:B------:R-:W-:Y:S01]  /*4f60*/  FMUL R34, R34, R88 ;  /* 0x0000005822227220 */ /* 0x000fe20000400000 */
[----:B------:R-:W-:Y:S01]  /*4f70*/  F2FP.F16.F32.PACK_AB R28, RZ, R28 ;  /* 0x0000001cff1c723e */ /* 0x000fe200000000ff */
[-C--:B------:R-:W-:Y:S01]  /*4f80*/  FMUL R35, R35, R88.reuse ;  /* 0x0000005823237220 */ /* 0x080fe20000400000 */
[C---:B------:R-:W-:Y:S01]  /*4f90*/  ISETP.GT.AND P4, PT, R3.reuse, RZ, P0 ;  /* 0x000000ff0300720c */ /* 0x040fe20000784270 */
[-C--:B------:R-:W-:Y:S01]  /*4fa0*/  FMUL R36, R36, R88.reuse ;  /* 0x0000005824247220 */ /* 0x080fe20000400000 */
[----:B------:R-:W-:Y:S01]  /*4fb0*/  F2FP.F16.F32.PACK_AB R29, RZ, R29 ;  /* 0x0000001dff1d723e */ /* 0x000fe200000000ff */
[----:B------:R-:W-:Y:S01]  /*4fc0*/  @P1 STG.E.U16 desc[UR38][R8.64], R26 ;  /* 0x0000001a08001986 */ /* 0x000fe2000c101526 */
[----:B------:R-:W-:Y:S01]  /*4fd0*/  ISETP.GT.AND P1, PT, R3, 0x8, P0 ;  /* 0x000000080300780c */ /* 0x000fe20000724270 */
[----:B------:R-:W-:Y:S01]  /*4fe0*/  FMUL R37, R37, R88 ;  /* 0x0000005825257220 */ /* 0x000fe20000400000 */
[----:B------:R-:W-:Y:S01]  /*4ff0*/  F2FP.F16.F32.PACK_AB R30, RZ, R30 ;  /* 0x0000001eff1e723e */ /* 0x000fe200000000ff */
[----:B------:R-:W-:Y:S01]  /*5000*/  @P2 STG.E.U16 desc[UR38][R8.64+0x2], R27 ;  /* 0x0000021b08002986 */ /* 0x000fe2000c101526 */
[----:B------:R-:W-:Y:S01]  /*5010*/  ISETP.GT.AND P2, PT, R4, 0x9, PT ;  /* 0x000000090400780c */ /* 0x000fe20003f44270 */
[-C--:B------:R-:W-:Y:S01]  /*5020*/  FMUL R38, R38, R88.reuse ;  /* 0x0000005826267220 */ /* 0x080fe20000400000 */
[----:B------:R-:W-:Y:S01]  /*5030*/  F2FP.F16.F32.PACK_AB R31, RZ, R31 ;  /* 0x0000001fff1f723e */ /* 0x000fe200000000ff */
[-C--:B------:R-:W-:Y:S01]  /*5040*/  FMUL R39, R39, R88.reuse ;  /* 0x0000005827277220 */ /* 0x080fe20000400000 */
[C---:B------:R-:W-:Y:S01]  /*5050*/  ISETP.GT.AND P3, PT, R3.reuse, RZ, P2 ;  /* 0x000000ff0300720c */ /* 0x040fe20001764270 */
[----:B------:R-:W-:Y:S01]  /*5060*/  @P4 STG.E.U16 desc[UR38][R6.64+0x10], R28 ;  /* 0x0000101c06004986 */ /* 0x000fe2000c101526 */
[----:B------:R-:W-:Y:S01]  /*5070*/  ISETP.GT.AND P2, PT, R3, 0x8, P2 ;  /* 0x000000080300780c */ /* 0x000fe20001744270 */
[-C--:B------:R-:W-:Y:S01]  /*5080*/  FMUL R40, R40, R88.reuse ;  /* 0x0000005828287220 */ /* 0x080fe20000400000 */
[----:B------:R-:W-:Y:S01]  /*5090*/  ISETP.GT.AND P0, PT, R4, 0x10, PT ;  /* 0x000000100400780c */ /* 0x000fe20003f04270 */
[----:B------:R-:W-:Y:S01]  /*50a0*/  FMUL R41, R41, R88 ;  /* 0x0000005829297220 */ /* 0x000fe20000400000 */
[----:B------:R-:W-:Y:S01]  /*50b0*/  F2FP.F16.F32.PACK_AB R32, RZ, R32 ;  /* 0x00000020ff20723e */ /* 0x000fe200000000ff */
[-C--:B------:R-:W-:Y:S01]  /*50c0*/  FMUL R42, R42, R88.reuse ;  /* 0x000000582a2a7220 */ /* 0x080fe20000400000 */
[----:B------:R-:W-:Y:S01]  /*50d0*/  ISETP.GT.AND P4, PT, R3, RZ, P0 ;  /* 0x000000ff0300720c */ /* 0x000fe20000784270 */
[-C--:B------:R-:W-:Y:S01]  /*50e0*/  FMUL R43, R43, R88.reuse ;  /* 0x000000582b2b7220 */ /* 0x080fe20000400000 */
[----:B------:R-:W-:Y:S01]  /*50f0*/  F2FP.F16.F32.PACK_AB R33, RZ, R33 ;  /* 0x00000021ff21723e */ /* 0x000fe200000000ff */
[----:B------:R-:W-:Y:S01]  /*5100*/  FMUL R44, R44, R88 ;  /* 0x000000582c2c7220 */ /* 0x000fe20000400000 */
[----:B------:R-:W-:Y:S01]  /*5110*/  F2FP.F16.F32.PACK_AB R34, RZ, R34 ;  /* 0x00000022ff22723e */ /* 0x000fe200000000ff */
[----:B------:R-:W-:Y:S01]  /*5120*/  @P3 STG.E.U16 desc[UR38][R6.64+0x12], R29 ;  /* 0x0000121d06003986 */ /* 0x000fe2000c101526 */
[----:B------:R-:W-:Y:S01]  /*5130*/  ISETP.GT.AND P3, PT, R4, 0x11, PT ;  /* 0x000000110400780c */ /* 0x000fe20003f64270 */
[-C--:B------:R-:W-:Y:S01]  /*5140*/  FMUL R45, R45, R88.reuse ;  /* 0x000000582d2d7220 */ /* 0x080fe20000400000 */
[----:B------:R-:W-:Y:S01]  /*5150*/  F2FP.F16.F32.PACK_AB R35, RZ, R35 ;  /* 0x00000023ff23723e */ /* 0x000fe200000000ff */
[----:B------:R-:W-:Y:S01]  /*5160*/  @P1 STG.E.U16 desc[UR38][R8.64+0x10], R30 ;  /* 0x0000101e08001986 */ /* 0x000fe2000c101526 */
[C---:B------:R-:W-:Y:S01]  /*5170*/  ISETP.GT.AND P1, PT, R3.reuse, 0x8, P0 ;  /* 0x000000080300780c */ /* 0x040fe20000724270 */
[-C--:B------:R-:W-:Y:S01]  /*5180*/  FMUL R46, R46, R88.reuse ;  /* 0x000000582e2e7220 */ /* 0x080fe20000400000 */
[----:B------:R-:W-:Y:S01]  /*5190*/  ISETP.GT.AND P0, PT, R4, 0x18, PT ;  /* 0x000000180400780c */ /* 0x000fe20003f04270 */
[----:B------:R-:W-:Y:S01]  /*51a0*/  @P2 STG.E.U16 desc[UR38][R8.64+0x12], R31 ;  /* 0x0000121f08002986 */ /* 0x000fe2000c101526 */
[----:B------:R-:W-:Y:S01]  /*51b0*/  ISETP.GT.AND P2, PT, R3, RZ, P3 ;  /* 0x000000ff0300720c */ /* 0x000fe20001f44270 */
[-C--:B------:R-:W-:Y:S01]  /*51c0*/  FMUL R47, R47, R88.reuse ;  /* 0x000000582f2f7220 */ /* 0x080fe20000400000 */
[C---:B------:R-:W-:Y:S01]  /*51d0*/  ISETP.GT.AND P3, PT, R3.reuse, 0x8, P3 ;  /* 0x000000080300780c */ /* 0x040fe20001f64270 */
[----:B------:R-:W-:Y:S01]  /*51e0*/  @P4 STG.E.U16 desc[UR38][R6.64+0x20], R32 ;  /* 0x0000202006004986 */ /* 0x000fe2000c101526 */
[----:B------:R-:W-:Y:S01]  /*51f0*/  ISETP.GT.AND P4, PT, R3, RZ, P0 ;  /* 0x000000ff0300720c */ /* 0x000fe20000784270 */
[----:B------:R-:W-:Y:S01]  /*5200*/  FMUL R48, R48, R88 ;  /* 0x0000005830307220 */ /* 0x000fe20000400000 */
[----:B------:R-:W-:Y:S01]  /*5210*/  F2FP.F16.F32.PACK_AB R36, RZ, R36 ;  /* 0x00000024ff24723e */ /* 0x000fe200000000ff */
[-C--:B------:R-:W-:Y:S01]  /*5220*/  FMUL R49, R49, R88.reuse ;  /* 0x0000005831317220 */ /* 0x080fe20000400000 */
[----:B------:R-:W-:Y:S01]  /*5230*/  F2FP.F16.F32.PACK_AB R37, RZ, R37 ;  /* 0x00000025ff25723e */ /* 0x000fe200000000ff */
[----:B------:R-:W-:Y:S01]  /*5240*/  FMUL R50, R50, R88 ;  /* 0x0000005832327220 */ /* 0x000fe20000400000 */
[----:B------:R-:W-:Y:S01]  /*5250*/  F2FP.F16.F32.PACK_AB R38, RZ, R38 ;  /* 0x00000026ff26723e */ /* 0x000fe200000000ff */
[----:B------:R-:W-:Y:S01]  /*5260*/  FMUL R51, R51, R88 ;  /* 0x0000005833337220 */ /* 0x000fe20000400000 */
[----:B------:R-:W-:Y:S01]  /*5270*/  F2FP.F16.F32.PACK_AB R39, RZ, R39 ;  /* 0x00000027ff27723e */ /* 0x000fe200000000ff */
[----:B------:R-:W-:Y:S01]  /*5280*/  @P2 STG.E.U16 desc[UR38][R6.64+0x22], R33 ;  /* 0x0000222106002986 */ /* 0x000fe2000c101526 */
[----:B------:R-:W-:Y:S01]  /*5290*/  F2FP.F16.F32.PACK_AB R40, RZ, R40 ;  /* 0x00000028ff28723e */ /* 0x000fe200000000ff */
[-C--:B------:R-:W-:Y:S01]  /*52a0*/  FMUL R52, R52, R88.reuse ;  /* 0x0000005834347220 */ /* 0x080fe20000400000 */
[----:B------:R-:W-:Y:S01]  /*52b0*/  F2FP.F16.F32.PACK_AB R41, RZ, R41 ;  /* 0x00000029ff29723e */ /* 0x000fe200000000ff */
[----:B------:R-:W-:Y:S01]  /*52c0*/  @P1 STG.E.U16 desc[UR38][R8.64+0x20], R34 ;  /* 0x0000202208001986 */ /* 0x000fe2000c101526 */
[----:B------:R-:W-:Y:S01]  /*52d0*/  ISETP.GT.AND P1, PT, R3, 0x8, P0 ;  /* 0x000000080300780c */ /* 0x000fe20000724270 */
[-C--:B------:R-:W-:Y:S01]  /*52e0*/  FMUL R53, R53, R88.reuse ;  /* 0x0000005835357220 */ /* 0x080fe20000400000 */
[C---:B------:R-:W-:Y:S01]  /*52f0*/  ISETP.GT.AND P0, PT, R4.reuse, 0x20, PT ;  /* 0x000000200400780c */ /* 0x040fe20003f04270 */
[----:B------:R-:W-:Y:S01]  /*5300*/  @P3 STG.E.U16 desc[UR38][R8.64+0x22], R35 ;  /* 0x0000222308003986 */ /* 0x000fe2000c101526 */
[----:B------:R-:W-:Y:S01]  /*5310*/  ISETP.GT.AND P3, PT, R4, 0x19, PT ;  /* 0x000000190400780c */ /* 0x000fe20003f64270 */
[----:B------:R-:W-:Y:S01]  /*5320*/  FMUL R54, R54, R88 ;  /* 0x0000005836367220 */ /* 0x000fe20000400000 */
[----:B------:R-:W-:Y:S01]  /*5330*/  F2FP.F16.F32.PACK_AB R42, RZ, R42 ;  /* 0x0000002aff2a723e */ /* 0x000fe200000000ff */
[----:B------:R-:W-:Y:S01]  /*5340*/  @P4 STG.E.U16 desc[UR38][R6.64+0x30], R36 ;  /* 0x0000302406004986 */ /* 0x000fe2000c101526 */
[----:B------:R-:W-:Y:S01]  /*5350*/  ISETP.GT.AND P2, PT, R3, RZ, P3 ;  /* 0x000000ff0300720c */ /* 0x000fe20001f44270 */
[-C--:B------:R-:W-:Y:S01]  /*5360*/  FMUL R55, R55, R88.reuse ;  /* 0x0000005837377220 */ /* 0x080fe20000400000 */
[C---:B------:R-:W-:Y:S01]  /*5370*/  ISETP.GT.AND P3, PT, R3.reuse, 0x8, P3 ;  /* 0x000000080300780c */ /* 0x040fe20001f64270 */
[-C--:B------:R-:W-:Y:S01]  /*5380*/  FMUL R56, R56, R88.reuse ;  /* 0x0000005838387220 */ /* 0x080fe20000400000 */
[----:B------:R-:W-:Y:S01]  /*5390*/  ISETP.GT.AND P4, PT, R3, RZ, P0 ;  /* 0x000000ff0300720c */ /* 0x000fe20000784270 */
[-C--:B------:R-:W-:Y:S01]  /*53a0*/  FMUL R57, R57, R88.reuse ;  /* 0x0000005839397220 */ /* 0x080fe20000400000 */
[----:B------:R-:W-:Y:S01]  /*53b0*/  F2FP.F16.F32.PACK_AB R43, RZ, R43 ;  /* 0x0000002bff2b723e */ /* 0x000fe200000000ff */
[----:B------:R-:W-:Y:S01]  /*53c0*/  FMUL R58, R58, R88 ;  /* 0x000000583a3a7220 */ /* 0x000fe20000400000 */
[----:B------:R-:W-:Y:S01]  /*53d0*/  F2FP.F16.F32.PACK_AB R44, RZ, R44 ;  /* 0x0000002cff2c723e */ /* 0x000fe200000000ff */
[-C--:B------:R-:W-:Y:S01]  /*53e0*/  FMUL R59, R59, R88.reuse ;  /* 0x000000583b3b7220 */ /* 0x080fe20000400000 */
[----:B------:R-:W-:Y:S01]  /*53f0*/  F2FP.F16.F32.PACK_AB R45, RZ, R45 ;  /* 0x0000002dff2d723e */ /* 0x000fe200000000ff */
[----:B------:R-:W-:Y:S01]  /*5400*/  FMUL R60, R60, R88 ;  /* 0x000000583c3c7220 */ /* 0x000fe20000400000 */
[----:B------:R-:W-:Y:S01]  /*5410*/  F2FP.F16.F32.PACK_AB R46, RZ, R46 ;  /* 0x0000002eff2e723e */ /* 0x000fe200000000ff */
[----:B------:R-:W-:Y:S01]  /*5420*/  @P2 STG.E.U16 desc[UR38][R6.64+0x32], R37 ;  /* 0x0000322506002986 */ /* 0x000fe2000c101526 */
[----:B------:R-:W-:Y:S01]  /*5430*/  F2FP.F16.F32.PACK_AB R47, RZ, R47 ;  /* 0x0000002fff2f723e */ /* 0x000fe200000000ff */
[----:B------:R-:W-:Y:S01]  /*5440*/  FMUL R61, R61, R88 ;  /* 0x000000583d3d7220 */ /* 0x000fe20000400000 */
[----:B------:R-:W-:Y:S01]  /*5450*/  F2FP.F16.F32.PACK_AB R48, RZ, R48 ;  /* 0x00000030ff30723e */ /* 0x000fe200000000ff */
[----:B------:R-:W-:Y:S01]  /*5460*/  @P1 STG.E.U16 desc[UR38][R8.64+0x30], R38 ;  /* 0x0000302608001986 */ /* 0x000fe2000c101526 */
[----:B------:R-:W-:Y:S01]  /*5470*/  ISETP.GT.AND P1, PT, R3, 0x8, P0 ;  /* 0x000000080300780c */ /* 0x000fe20000724270 */
[-C--:B------:R-:W-:Y:S01]  /*5480*/  FMUL R62, R62, R88.reuse ;  /* 0x000000583e3e7220 */ /* 0x080fe20000400000 */
[C---:B------:R-:W-:Y:S01]  /*5490*/  ISETP.GT.AND P0, PT, R4.reuse, 0x28, PT ;  /* 0x000000280400780c */ /* 0x040fe20003f04270 */
[----:B------:R-:W-:Y:S01]  /*54a0*/  @P3 STG.E.U16 desc[UR38][R8.64+0x32], R39 ;  /* 0x0000322708003986 */ /* 0x000fe2000c101526 */
[----:B------:R-:W-:Y:S01]  /*54b0*/  ISETP.GT.AND P3, PT, R4, 0x21, PT ;  /* 0x000000210400780c */ /* 0x000fe20003f64270 */
[-C--:B------:R-:W-:Y:S01]  /*54c0*/  FMUL R63, R63, R88.reuse ;  /* 0x000000583f3f7220 */ /* 0x080fe20000400000 */
[----:B------:R-:W-:Y:S01]  /*54d0*/  F2FP.F16.F32.PACK_AB R49, RZ, R49 ;  /* 0x00000031ff31723e */ /* 0x000fe200000000ff */
[----:B------:R-:W-:Y:S01]  /*54e0*/  @P4 STG.E.U16 desc[UR38][R6.64+0x40], R40 ;  /* 0x0000402806004986 */ /* 0x000fe2000c101526 */
[C---:B------:R-:W-:Y:S01]  /*54f0*/  ISETP.GT.AND P2, PT, R3.reuse, RZ, P3 ;  /* 0x000000ff0300720c */ /* 0x040fe20001f44270 */
[-C--:B------:R-:W-:Y:S01]  /*5500*/  FMUL R64, R64, R88.reuse ;  /* 0x0000005840407220 */ /* 0x080fe20000400000 */
[----:B------:R-:W-:Y:S01]  /*5510*/  ISETP.GT.AND P3, PT, R3, 0x8, P3 ;  /* 0x000000080300780c */ /* 0x000fe20001f64270 */
[-C--:B------:R-:W-:Y:S01]  /*5520*/  FMUL R65, R65, R88.reuse ;  /* 0x0000005841417220 */ /* 0x080fe20000400000 */
        /* <DEDUP_REMOVED lines=62> */
[----:B------:R-:W-:-:S02]  /*5910*/  F2FP.F16.F32.PACK_AB R68, RZ, R68 ;  /* 0x00000044ff44723e */ /* 0x000fc400000000ff */
[----:B------:R-:W-:Y:S01]  /*5920*/  F2FP.F16.F32.PACK_AB R69, RZ, R69 ;  /* 0x00000045ff45723e */ /* 0x000fe200000000ff */
[----:B------:R-:W-:Y:S01]  /*5930*/  @P1 STG.E.U16 desc[UR38][R8.64+0x60], R50 ;  /* 0x0000603208001986 */ /* 0x000fe2000c101526 */
[C---:B------:R-:W-:Y:S02]  /*5940*/  ISETP.GT.AND P1, PT, R3.reuse, 0x8, P0 ;  /* 0x000000080300780c */ /* 0x040fe40000724270 */
[C---:B------:R-:W-:Y:S01]  /*5950*/  ISETP.GT.AND P0, PT, R4.reuse, 0x40, PT ;  /* 0x000000400400780c */ /* 0x040fe20003f04270 */
[----:B------:R-:W-:Y:S01]  /*5960*/  @P3 STG.E.U16 desc[UR38][R8.64+0x62], R51 ;  /* 0x0000623308003986 */ /* 0x000fe2000c101526 */
[----:B------:R-:W-:Y:S02]  /*5970*/  ISETP.GT.AND P3, PT, R4, 0x39, PT ;  /* 0x000000390400780c */ /* 0x000fe40003f64270 */
[----:B------:R-:W-:Y:S01]  /*5980*/  F2FP.F16.F32.PACK_AB R70, RZ, R70 ;  /* 0x00000046ff46723e */ /* 0x000fe200000000ff */
[----:B------:R-:W-:Y:S01]  /*5990*/  @P4 STG.E.U16 desc[UR38][R6.64+0x70], R52 ;  /* 0x0000703406004986 */ /* 0x000fe2000c101526 */
[----:B------:R-:W-:-:S02]  /*59a0*/  ISETP.GT.AND P2, PT, R3, RZ, P3 ;  /* 0x000000ff0300720c */ /* 0x000fc40001f44270 */
[C---:B------:R-:W-:Y:S02]  /*59b0*/  ISETP.GT.AND P3, PT, R3.reuse, 0x8, P3 ;  /* 0x000000080300780c */ /* 0x040fe40001f64270 */
[----:B------:R-:W-:Y:S02]  /*59c0*/  ISETP.GT.AND P4, PT, R3, RZ, P0 ;  /* 0x000000ff0300720c */ /* 0x000fe40000784270 */
[----:B------:R-:W-:Y:S02]  /*59d0*/  F2FP.F16.F32.PACK_AB R71, RZ, R71 ;  /* 0x00000047ff47723e */ /* 0x000fe400000000ff */
[----:B------:R-:W-:Y:S02]  /*59e0*/  F2FP.F16.F32.PACK_AB R72, RZ, R72 ;  /* 0x00000048ff48723e */ /* 0x000fe400000000ff */
[----:B------:R-:W-:Y:S02]  /*59f0*/  F2FP.F16.F32.PACK_AB R73, RZ, R73 ;  /* 0x00000049ff49723e */ /* 0x000fe400000000ff */
        /* <DEDUP_REMOVED lines=33> */
[----:B------:R-:W-:-:S03]  /*5c10*/  F2FP.F16.F32.PACK_AB R87, RZ, R87 ;  /* 0x00000057ff57723e */ /* 0x000fc600000000ff */
[----:B------:R-:W-:Y:S04]  /*5c20*/  @P2 STG.E.U16 desc[UR38][R6.64+0x92], R61 ;  /* 0x0000923d06002986 */ /* 0x000fe8000c101526 */
[----:B------:R-:W-:Y:S01]  /*5c30*/  @P1 STG.E.U16 desc[UR38][R8.64+0x90], R62 ;  /* 0x0000903e08001986 */ /* 0x000fe2000c101526 */
[----:B------:R-:W-:Y:S02]  /*5c40*/  ISETP.GT.AND P1, PT, R3, 0x8, P0 ;  /* 0x000000080300780c */ /* 0x000fe40000724270 */
[C---:B------:R-:W-:Y:S01]  /*5c50*/  ISETP.GT.AND P0, PT, R4.reuse, 0x58, PT ;  /* 0x000000580400780c */ /* 0x040fe20003f04270 */
[----:B------:R-:W-:Y:S01]  /*5c60*/  @P3 STG.E.U16 desc[UR38][R8.64+0x92], R63 ;  /* 0x0000923f08003986 */ /* 0x000fe2000c101526 */
[----:B------:R-:W-:-:S03]  /*5c70*/  ISETP.GT.AND P3, PT, R4, 0x51, PT ;  /* 0x000000510400780c */ /* 0x000fc60003f64270 */
[----:B------:R-:W-:Y:S01]  /*5c80*/  @P4 STG.E.U16 desc[UR38][R6.64+0xa0], R64 ;  /* 0x0000a04006004986 */ /* 0x000fe2000c101526 */
[C---:B------:R-:W-:Y:S02]  /*5c90*/  ISETP.GT.AND P2, PT, R3.reuse, RZ, P3 ;  /* 0x000000ff0300720c */ /* 0x040fe40001f44270 */
[C---:B------:R-:W-:Y:S02]  /*5ca0*/  ISETP.GT.AND P3, PT, R3.reuse, 0x8, P3 ;  /* 0x000000080300780c */ /* 0x040fe40001f64270 */
[----:B------:R-:W-:-:S09]  /*5cb0*/  ISETP.GT.AND P4, PT, R3, RZ, P0 ;  /* 0x000000ff0300720c */ /* 0x000fd20000784270 */
        /* <DEDUP_REMOVED lines=9> */
[C---:B------:R-:W-:Y:S02]  /*5d50*/  ISETP.GT.AND P3, PT, R3.reuse, RZ, P0 ;  /* 0x000000ff0300720c */ /* 0x040fe40000764270 */
[----:B------:R-:W-:-:S07]  /*5d60*/  ISETP.GT.AND P0, PT, R3, 0x8, P0 ;  /* 0x000000080300780c */ /* 0x000fce0000704270 */
[----:B------:R-:W-:Y:S04]  /*5d70*/  @P2 STG.E.U16 desc[UR38][R6.64+0xb2], R69 ;  /* 0x0000b24506002986 */ /* 0x000fe8000c101526 */
[----:B------:R-:W-:Y:S01]  /*5d80*/  @P1 STG.E.U16 desc[UR38][R8.64+0xb0], R70 ;  /* 0x0000b04608001986 */ /* 0x000fe2000c101526 */
[----:B------:R-:W-:-:S03]  /*5d90*/  ISETP.GT.AND P1, PT, R4, 0x68, PT ;  /* 0x000000680400780c */ /* 0x000fc60003f24270 */
        /* <DEDUP_REMOVED lines=11> */
[C---:B------:R-:W-:Y:S02]  /*5e50*/  ISETP.GT.AND P2, PT, R3.reuse, RZ, P0 ;  /* 0x000000ff0300720c */ /* 0x040fe40000744270 */
[----:B------:R-:W-:Y:S01]  /*5e60*/  ISETP.GT.AND P0, PT, R3, 0x8, P0 ;  /* 0x000000080300780c */ /* 0x000fe20000704270 */
[----:B------:R-:W-:Y:S01]  /*5e70*/  @P3 STG.E.U16 desc[UR38][R6.64+0xd0], R76 ;  /* 0x0000d04c06003986 */ /* 0x000fe2000c101526 */
[----:B------:R-:W-:-:S04]  /*5e80*/  ISETP.GT.AND P3, PT, R4, 0x70, PT ;  /* 0x000000700400780c */ /* 0x000fc80003f64270 */
[C---:B------:R-:W-:Y:S02]  /*5e90*/  ISETP.GT.AND P4, PT, R3.reuse, RZ, P3 ;  /* 0x000000ff0300720c */ /* 0x040fe40001f84270 */
[----:B------:R-:W-:-:S03]  /*5ea0*/  ISETP.GT.AND P3, PT, R3, 0x8, P3 ;  /* 0x000000080300780c */ /* 0x000fc60001f64270 */
[----:B------:R-:W-:Y:S01]  /*5eb0*/  @P2 STG.E.U16 desc[UR38][R6.64+0xd2], R77 ;  /* 0x0000d24d06002986 */ /* 0x000fe2000c101526 */
[----:B------:R-:W-:-:S03]  /*5ec0*/  ISETP.GT.AND P2, PT, R4, 0x79, PT ;  /* 0x000000790400780c */ /* 0x000fc60003f44270 */
[----:B------:R-:W-:Y:S01]  /*5ed0*/  @P1 STG.E.U16 desc[UR38][R8.64+0xd0], R78 ;  /* 0x0000d04e08001986 */ /* 0x000fe2000c101526 */
[----:B------:R-:W-:-:S03]  /*5ee0*/  ISETP.GT.AND P1, PT, R4, 0x78, PT ;  /* 0x000000780400780c */ /* 0x000fc60003f24270 */
[----:B------:R-:W-:Y:S01]  /*5ef0*/  @P0 STG.E.U16 desc[UR38][R8.64+0xd2], R79 ;  /* 0x0000d24f08000986 */ /* 0x000fe2000c101526 */
[----:B------:R-:W-:-:S03]  /*5f00*/  ISETP.GT.AND P0, PT, R4, 0x71, PT ;  /* 0x000000710400780c */ /* 0x000fc60003f04270 */
[----:B------:R-:W-:Y:S01]  /*5f10*/  @P4 STG.E.U16 desc[UR38][R6.64+0xe0], R80 ;  /* 0x0000e05006004986 */ /* 0x000fe2000c101526 */
[C---:B------:R-:W-:Y:S02]  /*5f20*/  ISETP.GT.AND P4, PT, R3.reuse, RZ, P0 ;  /* 0x000000ff0300720c */ /* 0x040fe40000784270 */
[----:B------:R-:W-:-:S11]  /*5f30*/  ISETP.GT.AND P0, PT, R3, 0x8, P0 ;  /* 0x000000080300780c */ /* 0x000fd60000704270 */
[----:B------:R-:W-:Y:S02]  /*5f40*/  @P4 IMAD.MOV.U32 R4, RZ, RZ, R6 ;  /* 0x000000ffff044224 */ /* 0x000fe400078e0006 */
[----:B------:R-:W-:-:S05]  /*5f50*/  @P4 IMAD.MOV.U32 R5, RZ, RZ, R7 ;  /* 0x000000ffff054224 */ /* 0x000fca00078e0007 */
[----:B------:R0:W-:Y:S01]  /*5f60*/  @P4 STG.E.U16 desc[UR38][R4.64+0xe2], R81 ;  /* 0x0000e25104004986 */ /* 0x0001e2000c101526 */
[C---:B------:R-:W-:Y:S02]  /*5f70*/  ISETP.GT.AND P4, PT, R3.reuse, RZ, P2 ;  /* 0x000000ff0300720c */ /* 0x040fe40001784270 */
[----:B------:R-:W-:Y:S01]  /*5f80*/  ISETP.GT.AND P2, PT, R3, 0x8, P2 ;  /* 0x000000080300780c */ /* 0x000fe20001744270 */
[----:B0-----:R-:W-:Y:S02]  /*5f90*/  @P3 IMAD.MOV.U32 R4, RZ, RZ, R8 ;  /* 0x000000ffff043224 */ /* 0x001fe400078e0008 */
[----:B------:R-:W-:-:S05]  /*5fa0*/  @P3 IMAD.MOV.U32 R5, RZ, RZ, R9 ;  /* 0x000000ffff053224 */ /* 0x000fca00078e0009 */
[----:B------:R0:W-:Y:S01]  /*5fb0*/  @P3 STG.E.U16 desc[UR38][R4.64+0xe0], R82 ;  /* 0x0000e05204003986 */ /* 0x0001e2000c101526 */
[C---:B------:R-:W-:Y:S02]  /*5fc0*/  ISETP.GT.AND P3, PT, R3.reuse, RZ, P1 ;  /* 0x000000ff0300720c */ /* 0x040fe40000f64270 */
[----:B------:R-:W-:Y:S01]  /*5fd0*/  ISETP.GT.AND P1, PT, R3, 0x8, P1 ;  /* 0x000000080300780c */ /* 0x000fe20000f24270 */
[----:B0-----:R-:W-:Y:S02]  /*5fe0*/  @P0 IMAD.MOV.U32 R4, RZ, RZ, R8 ;  /* 0x000000ffff040224 */ /* 0x001fe400078e0008 */
[----:B------:R-:W-:-:S05]  /*5ff0*/  @P0 IMAD.MOV.U32 R5, RZ, RZ, R9 ;  /* 0x000000ffff050224 */ /* 0x000fca00078e0009 */
[----:B------:R0:W-:Y:S03]  /*6000*/  @P0 STG.E.U16 desc[UR38][R4.64+0xe2], R83 ;  /* 0x0000e25304000986 */ /* 0x0001e6000c101526 */
[----:B0-----:R-:W-:Y:S02]  /*6010*/  @P3 IMAD.MOV.U32 R4, RZ, RZ, R6 ;  /* 0x000000ffff043224 */ /* 0x001fe400078e0006 */
[----:B------:R-:W-:-:S05]  /*6020*/  @P3 IMAD.MOV.U32 R5, RZ, RZ, R7 ;  /* 0x000000ffff053224 */ /* 0x000fca00078e0007 */
[----:B------:R0:W-:Y:S04]  /*6030*/  @P3 STG.E.U16 desc[UR38][R4.64+0xf0], R84 ;  /* 0x0000f05404003986 */ /* 0x0001e8000c101526 */
[----:B------:R4:W-:Y:S01]  /*6040*/  @P4 STG.E.U16 desc[UR38][R6.64+0xf2], R85 ;  /* 0x0000f25506004986 */ /* 0x0009e2000c101526 */
[----:B0-----:R-:W-:Y:S02]  /*6050*/  @P1 IMAD.MOV.U32 R4, RZ, RZ, R8 ;  /* 0x000000ffff041224 */ /* 0x001fe400078e0008 */
[----:B------:R-:W-:-:S05]  /*6060*/  @P1 IMAD.MOV.U32 R5, RZ, RZ, R9 ;  /* 0x000000ffff051224 */ /* 0x000fca00078e0009 */
[----:B------:R4:W-:Y:S04]  /*6070*/  @P1 STG.E.U16 desc[UR38][R4.64+0xf0], R86 ;  /* 0x0000f05604001986 */ /* 0x0009e8000c101526 */
[----:B------:R4:W-:Y:S02]  /*6080*/  @P2 STG.E.U16 desc[UR38][R8.64+0xf2], R87 ;  /* 0x0000f25708002986 */ /* 0x0009e4000c101526 */
.L_x_158:
[----:B------:R-:W-:Y:S05]  /*6090*/  BSYNC B0 ;  /* 0x0000000000007941 */ /* 0x000fea0003800000 */
.L_x_32:
[----:B------:R-:W-:Y:S01]  /*60a0*/  IADD3 R16, P0, R16, UR36, RZ ;  /* 0x0000002410107c10 */ /* 0x000fe2000ff1e0ff */
[----:B------:R-:W-:Y:S01]  /*60b0*/  ULDC.64 UR4, c[0x0][0x650] ;  /* 0x0001940000047ab9 */ /* 0x000fe20000000a00 */
[----:B------:R-:W-:Y:S01]  /*60c0*/  PRMT R3, RZ, 0x7610, R3 ;  /* 0x00007610ff037816 */ /* 0x000fe20000000003 */
[----:B------:R-:W-:Y:S01]  /*60d0*/  IMAD.MOV.U32 R100, RZ, RZ, -0x1 ;  /* 0xffffffffff647424 */ /* 0x000fe200078e00ff */
[----:B------:R-:W-:Y:S01]  /*60e0*/  IADD3.X R17, R17, UR42, RZ, P0, !PT ;  /* 0x0000002a11117c10 */ /* 0x000fe200087fe4ff */
[----:B------:R-:W-:Y:S01]  /*60f0*/  IMAD.MOV.U32 R99, RZ, RZ, -0x1 ;  /* 0xffffffffff637424 */ /* 0x000fe200078e00ff */
[----:B------:R-:W-:-:S04]  /*6100*/  ISETP.GE.U32.AND P0, PT, R16, UR4, PT ;  /* 0x0000000410007c0c */ /* 0x000fc8000bf06070 */
[----:B------:R-:W-:-:S13]  /*6110*/  ISETP.GE.U32.AND.EX P0, PT, R17, UR5, PT, P0 ;  /* 0x0000000511007c0c */ /* 0x000fda000bf06100 */
[----:B------:R-:W-:Y:S05]  /*6120*/  @P0 BRA `(.L_x_159) ;  /* 0x00000004004c0947 */ /* 0x000fea0003800000 */
[----:B------:R-:W0:Y:S01]  /*6130*/  LDC.64 R10, c[0x0][0x628] ;  /* 0x00018a00ff0a7b82 */ /* 0x000e220000000a00 */
[----:B---3--:R-:W3:Y:S01]  /*6140*/  S2R R12, SR_CTAID.X ;  /* 0x00000000000c7919 */ /* 0x008ee20000002500 */
[----:B-12-4-:R-:W-:Y:S02]  /*6150*/  IMAD.MOV.U32 R8, RZ, RZ, R16 ;  /* 0x000000ffff087224 */ /* 0x016fe400078e0010 */
[----:B------:R-:W-:Y:S01]  /*6160*/  IMAD.MOV.U32 R9, RZ, RZ, R17 ;  /* 0x000000ffff097224 */ /* 0x000fe200078e0011 */
[----:B------:R-:W1:Y:S03]  /*6170*/  S2R R20, SR_CTAID.Y ;  /* 0x0000000000147919 */ /* 0x000e660000002600 */
[----:B------:R-:W2:Y:S08]  /*6180*/  LDC R0, c[0x0][0x630] ;  /* 0x00018c00ff007b82 */ /* 0x000eb00000000800 */
[----:B------:R-:W4:Y:S01]  /*6190*/  LDC.64 R14, c[0x0][0x620] ;  /* 0x00018800ff0e7b82 */ /* 0x000f220000000a00 */
[----:B0-----:R-:W-:-:S04]  /*61a0*/  ISETP.NE.U32.AND P0, PT, R10, RZ, PT ;  /* 0x000000ff0a00720c */ /* 0x001fc80003f05070 */
[----:B------:R-:W-:-:S13]  /*61b0*/  ISETP.NE.AND.EX P0, PT, R11, RZ, PT, P0 ;  /* 0x000000ff0b00720c */ /* 0x000fda0003f05300 */
[----:B-1234-:R-:W-:Y:S05]  /*61c0*/  @!P0 BRA `(.L_x_160) ;  /* 0x0000000000288947 */ /* 0x01efea0003800000 */
        /* <DEDUP_REMOVED lines=10> */
.L_x_160:
[-CC-:B------:R-:W-:Y:S01]  /*6270*/  SHF.R.U64 R99, R8, R0.reuse, R9.reuse ;  /* 0x0000000008637219 */ /* 0x180fe20000001209 */
[----:B------:R-:W0:Y:S01]  /*6280*/  LDC.64 R26, c[0x0][0x640] ;  /* 0x00019000ff1a7b82 */ /* 0x000e220000000a00 */
[----:B------:R-:W-:Y:S01]  /*6290*/  SHF.R.U32.HI R0, RZ, R0, R9 ;  /* 0x00000000ff007219 */ /* 0x000fe20000011609 */
[----:B------:R-:W-:Y:S01]  /*62a0*/  ULDC UR4, c[0x0][0x150] ;  /* 0x0000540000047ab9 */ /* 0x000fe20000000800 */
[----:B------:R-:W-:Y:S02]  /*62b0*/  IADD3 R3, P0, RZ, -R99, RZ ;  /* 0x80000063ff037210 */ /* 0x000fe40007f1e0ff */
[----:B------:R-:W-:-:S03]  /*62c0*/  I2FP.F32.U32 R7, R12 ;  /* 0x0000000c00077245 */ /* 0x000fc60000201000 */
[----:B------:R-:W1:Y:S01]  /*62d0*/  LDC R6, c[0x0][0x618] ;  /* 0x00018600ff067b82 */ /* 0x000e620000000800 */
[----:B------:R-:W-:Y:S02]  /*62e0*/  IMAD.X R5, RZ, RZ, ~R0, P0 ;  /* 0x000000ffff057224 */ /* 0x000fe400000e0e00 */
[----:B------:R-:W-:Y:S01]  /*62f0*/  FMUL R7, R7, UR4 ;  /* 0x0000000407077c20 */ /* 0x000fe20008400000 */
[----:B------:R-:W-:Y:S01]  /*6300*/  ULDC UR4, c[0x0][0x154] ;  /* 0x0000550000047ab9 */ /* 0x000fe20000000800 */
[-C--:B------:R-:W-:Y:S02]  /*6310*/  IMAD R0, R5, R14.reuse, RZ ;  /* 0x0000000e05007224 */ /* 0x080fe400078e02ff */
[C---:B------:R-:W-:Y:S01]  /*6320*/  IMAD.WIDE.U32 R4, R3.reuse, R14, R16 ;  /* 0x0000000e03047225 */ /* 0x040fe200078e0010 */
[----:B------:R-:W2:Y:S01]  /*6330*/  LDC R11, c[0x0][0x608] ;  /* 0x00018200ff0b7b82 */ /* 0x000ea20000000800 */
[----:B------:R-:W3:Y:S02]  /*6340*/  F2I.U32.TRUNC.NTZ R7, R7 ;  /* 0x0000000700077305 */ /* 0x000ee4000020f000 */
[----:B------:R-:W-:-:S04]  /*6350*/  IMAD R3, R3, R15, R0 ;  /* 0x0000000f03037224 */ /* 0x000fc800078e0200 */
[----:B------:R-:W-:Y:S01]  /*6360*/  IMAD.IADD R3, R5, 0x1, R3 ;  /* 0x0000000105037824 */ /* 0x000fe200078e0203 */
[----:B------:R-:W4:Y:S01]  /*6370*/  LDC R8, c[0x0][0x658] ;  /* 0x00019600ff087b82 */ /* 0x000f220000000800 */
[----:B------:R-:W-:Y:S02]  /*6380*/  I2FP.F32.U32 R5, R20 ;  /* 0x0000001400057245 */ /* 0x000fe40000201000 */
[----:B0-----:R-:W-:-:S04]  /*6390*/  ISETP.NE.U32.AND P0, PT, R26, RZ, PT ;  /* 0x000000ff1a00720c */ /* 0x001fc80003f05070 */
[----:B------:R-:W-:Y:S01]  /*63a0*/  ISETP.NE.AND.EX P0, PT, R27, RZ, PT, P0 ;  /* 0x000000ff1b00720c */ /* 0x000fe20003f05300 */
[----:B------:R-:W0:Y:S01]  /*63b0*/  LDC R9, c[0x0][0x144] ;  /* 0x00005100ff097b82 */ /* 0x000e220000000800 */
[-C--:B-1----:R-:W-:Y:S01]  /*63c0*/  SHF.R.U64 R13, R4, R6.reuse, R3 ;  /* 0x00000006040d7219 */ /* 0x082fe20000001203 */
[----:B---3--:R-:W-:Y:S01]  /*63d0*/  IMAD.MOV R7, RZ, RZ, -R7 ;  /* 0x000000ffff077224 */ /* 0x008fe200078e0a07 */
[----:B------:R-:W-:Y:S01]  /*63e0*/  SHF.R.U32.HI R0, RZ, R6, R3 ;  /* 0x00000006ff007219 */ /* 0x000fe20000011603 */
[----:B------:R-:W-:-:S04]  /*63f0*/  FMUL R6, R5, UR4 ;  /* 0x0000000405067c20 */ /* 0x000fc80008400000 */
[----:B------:R-:W1:Y:S01]  /*6400*/  LDC R21, c[0x0][0x148] ;  /* 0x00005200ff157b82 */ /* 0x000e620000000800 */
[----:B------:R3:W0:Y:S01]  /*6410*/  F2I.U32.TRUNC.NTZ R14, R6 ;  /* 0x00000006000e7305 */ /* 0x000622000020f000 */
[-CC-:B--2---:R-:W-:Y:S02]  /*6420*/  SHF.R.U64 R10, R13, R11.reuse, R0.reuse ;  /* 0x0000000b0d0a7219 */ /* 0x184fe40000001200 */
[----:B------:R-:W-:-:S04]  /*6430*/  SHF.R.U32.HI R3, RZ, R11, R0 ;  /* 0x0000000bff037219 */ /* 0x000fc80000011600 */
[----:B-----5:R-:W2:Y:S01]  /*6440*/  LDC R24, c[0x0][0x648] ;  /* 0x00019200ff187b82 */ /* 0x020ea20000000800 */
[-CC-:B----4-:R-:W-:Y:S02]  /*6450*/  SHF.R.U64 R15, R10, R8.reuse, R3.reuse ;  /* 0x000000080a0f7219 */ /* 0x190fe40000001203 */
[----:B------:R-:W-:-:S03]  /*6460*/  SHF.R.U32.HI R5, RZ, R8, R3 ;  /* 0x00000008ff057219 */ /* 0x000fc60000011603 */
[----:B------:R-:W-:Y:S02]  /*6470*/  IMAD.MOV.U32 R4, RZ, RZ, R15 ;  /* 0x000000ffff047224 */ /* 0x000fe400078e000f */
[----:B------:R-:W4:Y:S01]  /*6480*/  LDC R28, c[0x0][0x638] ;  /* 0x00018e00ff1c7b82 */ /* 0x000f220000000800 */
[----:B0-----:R-:W-:-:S07]  /*6490*/  IMAD R25, R9, R7, R12 ;  /* 0x0000000709197224 */ /* 0x001fce00078e020c */
[----:B------:R-:W0:Y:S08]  /*64a0*/  LDC R29, c[0x0][0x610] ;  /* 0x00018400ff1d7b82 */ /* 0x000e300000000800 */
[----:B------:R-:W0:Y:S01]  /*64b0*/  LDC R30, c[0x0][0x600] ;  /* 0x00018000ff1e7b82 */ /* 0x000e220000000800 */
[----:B-1-3--:R-:W-:Y:S05]  /*64c0*/  @!P0 BRA `(.L_x_161) ;  /* 0x0000000000288947 */ /* 0x00afea0003800000 */
[----:B------:R-:W1:Y:S02]  /*64d0*/  LDC R0, c[0x0][0x64c] ;  /* 0x00019300ff007b82 */ /* 0x000e640000000800 */
[----:B-1----:R-:W-:-:S05]  /*64e0*/  IADD3 R3, P0, R15, R0, RZ ;  /* 0x000000000f037210 */ /* 0x002fca0007f1e0ff */
        /* <DEDUP_REMOVED lines=8> */
.L_x_161:
[----:B------:R-:W-:Y:S01]  /*6570*/  ISETP.NE.AND P0, PT, R2, 0x1, PT ;  /* 0x000000010200780c */ /* 0x000fe20003f05270 */
[----:B------:R-:W-:Y:S01]  /*6580*/  IMAD.MOV R14, RZ, RZ, -R14 ;  /* 0x000000ffff0e7224 */ /* 0x000fe200078e0a0e */
[----:B--2---:R-:W-:Y:S02]  /*6590*/  SHF.R.U64 R0, R4, R24, R5 ;  /* 0x0000001804007219 */ /* 0x004fe40000001205 */
[----:B------:R-:W-:Y:S02]  /*65a0*/  LOP3.LUT R3, R10, R97, RZ, 0xc0, !PT ;  /* 0x000000610a037212 */ /* 0x000fe400078ec0ff */
[----:B------:R-:W-:Y:S01]  /*65b0*/  LOP3.LUT R6, R13, R96, RZ, 0xc0, !PT ;  /* 0x000000600d067212 */ /* 0x000fe200078ec0ff */
[----:B------:R-:W-:Y:S02]  /*65c0*/  IMAD.MOV R4, RZ, RZ, -R0 ;  /* 0x000000ffff047224 */ /* 0x000fe400078e0a00 */
[----:B------:R-:W-:Y:S02]  /*65d0*/  IMAD R0, R92, R0, R3 ;  /* 0x000000005c007224 */ /* 0x000fe400078e0203 */
[----:B----4-:R-:W-:-:S02]  /*65e0*/  IMAD R3, R4, R28, R15 ;  /* 0x0000001c04037224 */ /* 0x010fc400078e020f */
[----:B------:R-:W-:Y:S02]  /*65f0*/  @P0 IMAD R25, R21, R14, R20 ;  /* 0x0000000e15190224 */ /* 0x000fe400078e0214 */
[----:B0-----:R-:W-:Y:S02]  /*6600*/  IMAD R5, R3, R30, R6 ;  /* 0x0000001e03057224 */ /* 0x001fe400078e0206 */
[----:B------:R-:W-:Y:S02]  /*6610*/  IMAD R0, R0, R29, R25 ;  /* 0x0000001d00007224 */ /* 0x000fe400078e0219 */
[----:B------:R-:W-:-:S03]  /*6620*/  IMAD.MOV.U32 R4, RZ, RZ, 0x1 ;  /* 0x00000001ff047424 */ /* 0x000fc600078e00ff */
[----:B------:R-:W-:Y:S02]  /*6630*/  SEL R100, R5, R0, !P0 ;  /* 0x0000000005647207 */ /* 0x000fe40004000000 */
[----:B------:R-:W-:Y:S02]  /*6640*/  PRMT R3, R4, 0x7610, R3 ;  /* 0x0000761004037816 */ /* 0x000fe40000000003 */
[----:B------:R-:W-:-:S07]  /*6650*/  SEL R0, R0, R5, !P0 ;  /* 0x0000000500007207 */ /* 0x000fce0004000000 */
.L_x_159:
[----:B------:R-:W-:Y:S01]  /*6660*/  UIADD3 UR41, UR43, UR41, URZ ;  /* 0x000000292b297290 */ /* 0x000fe2000fffe03f */
[----:B------:R-:W-:Y:S01]  /*6670*/  LOP3.LUT P0, RZ, R3, 0xff, RZ, 0xc0, !PT ;  /* 0x000000ff03ff7812 */ /* 0x000fe2000780c0ff */
[----:B------:R-:W-:Y:S02]  /*6680*/  IMAD.MOV.U32 R101, RZ, RZ, R0 ;  /* 0x000000ffff657224 */ /* 0x000fe400078e0000 */
[----:B------:R-:W-:Y:S02]  /*6690*/  USHF.R.U32.HI UR4, URZ, 0x2, UR41 ;  /* 0x000000023f047899 */ /* 0x000fe40008011629 */
[----:B------:R-:W-:Y:S02]  /*66a0*/  UISETP.GT.U32.AND UP1, UPT, UR41, 0x3, UPT ;  /* 0x000000032900788c */ /* 0x000fe4000bf24070 */
[----:B------:R-:W-:Y:S02]  /*66b0*/  ULOP3.LUT UR4, UR4, 0x1, URZ, 0xc0, !UPT ;  /* 0x0000000104047892 */ /* 0x000fe4000f8ec03f */
[----:B------:R-:W-:-:S02]  /*66c0*/  UISETP.LT.U32.AND UP1, UPT, UR43, 0x4, UP1 ;  /* 0x000000042b00788c */ /* 0x000fc40008f21070 */
[----:B------:R-:W-:Y:S02]  /*66d0*/  UISETP.NE.U32.AND UP0, UPT, UR4, 0x1, UPT ;  /* 0x000000010400788c */ /* 0x000fe4000bf05070 */
[----:B------:R-:W-:Y:S02]  /*66e0*/  USEL UR5, URZ, 0x1, !UP1 ;  /* 0x000000013f057887 */ /* 0x000fe4000c800000 */
[----:B------:R-:W-:Y:S02]  /*66f0*/  UISETP.GT.U32.AND UP0, UPT, UR43, 0x3, !UP0 ;  /* 0x000000032b00788c */ /* 0x000fe4000c704070 */
[----:B------:R-:W-:Y:S02]  /*6700*/  ULOP3.LUT UR41, UR41, 0x3, URZ, 0xc0, !UPT ;  /* 0x0000000329297892 */ /* 0x000fe4000f8ec03f */
[----:B------:R-:W-:-:S04]  /*6710*/  USEL UR4, URZ, 0x1, !UP0 ;  /* 0x000000013f047887 */ /* 0x000fc8000c000000 */
[----:B------:R-:W-:Y:S01]  /*6720*/  ULOP3.LUT UR40, UR4, UR40, UR5, 0x96, !UPT ;  /* 0x0000002804287292 */ /* 0x000fe2000f8e9605 */
[----:B------:R-:W-:Y:S11]  /*6730*/  @P0 BRA `(.L_x_162) ;  /* 0xffffffac00340947 */ /* 0x000ff6000383ffff */
[----:B------:R-:W-:Y:S05]  /*6740*/  EXIT ;  /* 0x000000000000794d */ /* 0x000fea0003800000 */
.L_x_7:
        /* <DEDUP_REMOVED lines=26> */
.L_x_164:
[----:B------:R-:W0:Y:S01]  /*68f0*/  LDC.64 R28, c[0x0][0x640] ;  /* 0x00019000ff1c7b82 */ /* 0x000e220000000a00 */
[-CC-:B------:R-:W-:Y:S01]  /*6900*/  SHF.R.U64 R21, R14, R6.reuse, R15.reuse ;  /* 0x000000060e157219 */ /* 0x180fe2000000120f */
[----:B------:R-:W-:Y:S01]  /*6910*/  IMAD.MOV.U32 R30, RZ, RZ, 0x1 ;  /* 0x00000001ff1e7424 */ /* 0x000fe200078e00ff */
[----:B------:R-:W-:Y:S02]  /*6920*/  SHF.R.U32.HI R6, RZ, R6, R15 ;  /* 0x00000006ff067219 */ /* 0x000fe4000001160f */
[----:B------:R-:W-:-:S03]  /*6930*/  IADD3 R13, P0, RZ, -R21, RZ ;  /* 0x80000015ff0d7210 */ /* 0x000fc60007f1e0ff */
[----:B------:R-:W1:Y:S02]  /*6940*/  LDC R12, c[0x0][0x618] ;  /* 0x00018600ff0c7b82 */ /* 0x000e640000000800 */
[----:B------:R-:W-:-:S04]  /*6950*/  IMAD.X R11, RZ, RZ, ~R6, P0 ;  /* 0x000000ffff0b7224 */ /* 0x000fc800000e0e06 */
[-C--:B------:R-:W-:Y:S02]  /*6960*/  IMAD R6, R11, R24.reuse, RZ ;  /* 0x000000180b067224 */ /* 0x080fe400078e02ff */
[----:B------:R-:W2:Y:S01]  /*6970*/  LDC R14, c[0x0][0x608] ;  /* 0x00018200ff0e7b82 */ /* 0x000ea20000000800 */
[----:B------:R-:W-:-:S04]  /*6980*/  IMAD.WIDE.U32 R10, R13, R24, R16 ;  /* 0x000000180d0a7225 */ /* 0x000fc800078e0010 */
[----:B------:R-:W-:-:S03]  /*6990*/  IMAD R13, R13, R25, R6 ;  /* 0x000000190d0d7224 */ /* 0x000fc600078e0206 */
[----:B------:R-:W3:Y:S01]  /*69a0*/  LDC R27, c[0x0][0x658] ;  /* 0x00019600ff1b7b82 */ /* 0x000ee20000000800 */
[----:B------:R-:W-:Y:S01]  /*69b0*/  IMAD.IADD R11, R11, 0x1, R13 ;  /* 0x000000010b0b7824 */ /* 0x000fe200078e020d */
[----:B0-----:R-:W-:-:S04]  /*69c0*/  ISETP.NE.U32.AND P0, PT, R28, RZ, PT ;  /* 0x000000ff1c00720c */ /* 0x001fc80003f05070 */
[----:B------:R-:W-:Y:S02]  /*69d0*/  ISETP.NE.AND.EX P0, PT, R29, RZ, PT, P0 ;  /* 0x000000ff1d00720c */ /* 0x000fe40003f05300 */
[----:B------:R-:W0:Y:S01]  /*69e0*/  LDC R20, c[0x0][0x600] ;  /* 0x00018000ff147b82 */ /* 0x000e220000000800 */
[-CC-:B-1----:R-:W-:Y:S01]  /*69f0*/  SHF.R.U64 R8, R10, R12.reuse, R11.reuse ;  /* 0x0000000c0a087219 */ /* 0x182fe2000000120b */
[----:B------:R-:W-:Y:S01]  /*6a00*/  IMAD.MOV.U32 R10, RZ, RZ, -0x1 ;  /* 0xffffffffff0a7424 */ /* 0x000fe200078e00ff */
[----:B------:R-:W-:-:S05]  /*6a10*/  SHF.R.U32.HI R11, RZ, R12, R11 ;  /* 0x0000000cff0b7219 */ /* 0x000fca000001160b */
[----:B------:R-:W1:Y:S01]  /*6a20*/  LDC R24, c[0x0][0x648] ;  /* 0x00019200ff187b82 */ /* 0x000e620000000800 */
[-CC-:B--2---:R-:W-:Y:S02]  /*6a30*/  SHF.R.U64 R23, R8, R14.reuse, R11.reuse ;  /* 0x0000000e08177219 */ /* 0x184fe4000000120b */
[----:B------:R-:W-:-:S05]  /*6a40*/  SHF.R.U32.HI R6, RZ, R14, R11 ;  /* 0x0000000eff067219 */ /* 0x000fca000001160b */
[----:B------:R-:W2:Y:S01]  /*6a50*/  LDC R26, c[0x0][0x638] ;  /* 0x00018e00ff1a7b82 */ /* 0x000ea20000000800 */
[-C--:B---3--:R-:W-:Y:S02]  /*6a60*/  SHF.L.U32 R10, R10, R27.reuse, RZ ;  /* 0x0000001b0a0a7219 */ /* 0x088fe400000006ff */
[-CC-:B------:R-:W-:Y:S02]  /*6a70*/  SHF.R.U64 R25, R23, R27.reuse, R6.reuse ;  /* 0x0000001b17197219 */ /* 0x180fe40000001206 */
[----:B------:R-:W-:Y:S02]  /*6a80*/  LOP3.LUT R32, RZ, R10, RZ, 0x33, !PT ;  /* 0x0000000aff207212 */ /* 0x000fe400078e33ff */
[----:B------:R-:W-:Y:S01]  /*6a90*/  SHF.R.U32.HI R11, RZ, R27, R6 ;  /* 0x0000001bff0b7219 */ /* 0x000fe20000011606 */
[----:B------:R-:W3:Y:S01]  /*6aa0*/  LDC R31, c[0x0][0x610] ;  /* 0x00018400ff1f7b82 */ /* 0x000ee20000000800 */
[----:B------:R-:W-:Y:S01]  /*6ab0*/  IMAD.MOV.U32 R10, RZ, RZ, R25 ;  /* 0x000000ffff0a7224 */ /* 0x000fe200078e0019 */
[----:B------:R-:W-:Y:S06]  /*6ac0*/  @!P0 BRA `(.L_x_165) ;  /* 0x0000000000288947 */ /* 0x000fec0003800000 */
        /* <DEDUP_REMOVED lines=10> */
.L_x_165:
[----:B------:R-:W-:Y:S02]  /*6b70*/  ISETP.NE.AND P0, PT, R2, 0x1, PT ;  /* 0x000000010200780c */ /* 0x000fe40003f05270 */
[----:B-1----:R-:W-:Y:S01]  /*6b80*/  SHF.R.U64 R6, R10, R24, R11 ;  /* 0x000000180a067219 */ /* 0x002fe2000000120b */
[----:B0-----:R-:W-:Y:S01]  /*6b90*/  VIADD R11, R20, 0xffffffff ;  /* 0xffffffff140b7836 */ /* 0x001fe20000000000 */
[----:B------:R-:W-:Y:S02]  /*6ba0*/  SHF.L.U32 R30, R30, R27, RZ ;  /* 0x0000001b1e1e7219 */ /* 0x000fe400000006ff */
[----:B------:R-:W-:Y:S01]  /*6bb0*/  LOP3.LUT R5, R23, R32, RZ, 0xc0, !PT ;  /* 0x0000002017057212 */ /* 0x000fe200078ec0ff */
[----:B------:R-:W-:-:S04]  /*6bc0*/  IMAD.MOV R10, RZ, RZ, -R6 ;  /* 0x000000ffff0a7224 */ /* 0x000fc800078e0a06 */
[----:B------:R-:W-:Y:S01]  /*6bd0*/  IMAD R6, R30, R6, R5 ;  /* 0x000000061e067224 */ /* 0x000fe200078e0205 */
[----:B------:R-:W-:Y:S01]  /*6be0*/  LOP3.LUT R5, R8, R11, RZ, 0xc0, !PT ;  /* 0x0000000b08057212 */ /* 0x000fe200078ec0ff */
[----:B------:R-:W-:Y:S02]  /*6bf0*/  @P0 IMAD R7, R9, R22, R4 ;  /* 0x0000001609070224 */ /* 0x000fe400078e0204 */
[----:B--2---:R-:W-:Y:S02]  /*6c00*/  IMAD R4, R10, R26, R25 ;  /* 0x0000001a0a047224 */ /* 0x004fe400078e0219 */
[----:B---3--:R-:W-:Y:S02]  /*6c10*/  IMAD R7, R6, R31, R7 ;  /* 0x0000001f06077224 */ /* 0x008fe400078e0207 */
[----:B------:R-:W-:Y:S02]  /*6c20*/  IMAD R4, R4, R20, R5 ;  /* 0x0000001404047224 */ /* 0x000fe400078e0205 */
[----:B------:R-:W-:-:S02]  /*6c30*/  IMAD.MOV.U32 R8, RZ, RZ, 0x1 ;  /* 0x00000001ff087424 */ /* 0x000fc400078e00ff */
[----:B------:R-:W-:Y:S01]  /*6c40*/  IMAD.MOV.U32 R6, RZ, RZ, R21 ;  /* 0x000000ffff067224 */ /* 0x000fe200078e0015 */
[----:B------:R-:W-:Y:S02]  /*6c50*/  SEL R19, R4, R7, !P0 ;  /* 0x0000000704137207 */ /* 0x000fe40004000000 */
[----:B------:R-:W-:-:S07]  /*6c60*/  SEL R20, R7, R4, !P0 ;  /* 0x0000000407147207 */ /* 0x000fce0004000000 */
.L_x_163:
[----:B------:R-:W-:-:S08]  /*6c70*/  NOP ;  /* 0x0000000000007918 */ /* 0x000fd00000000000 */
[----:B------:R-:W0:-:S00]  /*6c80*/  USETMAXREG.DEALLOC.CTAPOOL 0x28 ;  /* 0x00000028000079c8 */ /* 0x000e0000080e0500 */
[----:B0-----:R-:W-:-:S13]  /*6c90*/  ISETP.NE.AND P0, PT, R3, RZ, PT ;  /* 0x000000ff0300720c */ /* 0x001fda0003f05270 */
[----:B------:R-:W-:Y:S05]  /*6ca0*/  @P0 EXIT ;  /* 0x000000000000094d */ /* 0x000fea0003800000 */
[----:B------:R-:W-:Y:S01]  /*6cb0*/  LOP3.LUT P0, RZ, R8, 0xff, RZ, 0xc0, !PT ;  /* 0x000000ff08ff7812 */ /* 0x000fe2000780c0ff */
[----:B------:R-:W-:Y:S02]  /*6cc0*/  IMAD.MOV.U32 R3, RZ, RZ, 0x1 ;  /* 0x00000001ff037424 */ /* 0x000fe400078e00ff */
[----:B------:R-:W-:-:S10]  /*6cd0*/  IMAD.MOV.U32 R8, RZ, RZ, RZ ;  /* 0x000000ffff087224 */ /* 0x000fd400078e00ff */
[----:B------:R-:W-:Y:S05]  /*6ce0*/  @!P0 BRA `(.L_x_166) ;  /* 0x0000000c00488947 */ /* 0x000fea0003800000 */
[----:B------:R-:W0:Y:S01]  /*6cf0*/  LDC R3, c[0x0][0x28c] ;  /* 0x0000a300ff037b82 */ /* 0x000e220000000800 */
[----:B------:R-:W-:Y:S01]  /*6d00*/  ULDC UR5, c[0x0][0x658] ;  /* 0x0001960000057ab9 */ /* 0x000fe20000000800 */
[----:B------:R-:W-:Y:S01]  /*6d10*/  UMOV UR6, 0xffffffff ;  /* 0xffffffff00067882 */ /* 0x000fe20000000000 */
[----:B------:R-:W-:Y:S01]  /*6d20*/  BSSY B0, `(.L_x_166) ;  /* 0x00000ce000007945 */ /* 0x000fe20003800000 */
[----:B------:R-:W-:Y:S01]  /*6d30*/  USHF.L.U32 UR6, UR6, UR5, URZ ;  /* 0x0000000506067299 */ /* 0x000fe2000800063f */
[----:B------:R-:W-:Y:S01]  /*6d40*/  IMAD.MOV.U32 R10, RZ, RZ, 0x1 ;  /* 0x00000001ff0a7424 */ /* 0x000fe200078e00ff */
[----:B------:R-:W-:Y:S01]  /*6d50*/  LOP3.LUT R13, R18, 0x2, RZ, 0xfc, !PT ;  /* 0x00000002120d7812 */ /* 0x000fe200078efcff */
[----:B------:R-:W-:Y:S01]  /*6d60*/  IMAD.MOV.U32 R8, RZ, RZ, RZ ;  /* 0x000000ffff087224 */ /* 0x000fe200078e00ff */
[----:B------:R-:W1:Y:S01]  /*6d70*/  S2UR UR8, SR_CgaCtaId ;  /* 0x00000000000879c3 */ /* 0x000e620000008800 */
[----:B------:R-:W-:Y:S01]  /*6d80*/  ULDC UR4, c[0x0][0x600] ;  /* 0x0001800000047ab9 */ /* 0x000fe20000000800 */
[----:B------:R-:W-:Y:S01]  /*6d90*/  UMOV UR7, 0x1 ;  /* 0x0000000100077882 */ /* 0x000fe20000000000 */
[----:B------:R-:W-:-:S02]  /*6da0*/  UIADD3 UR4, UR4, -0x1, URZ ;  /* 0xffffffff04047890 */ /* 0x000fc4000fffe03f */
[----:B------:R-:W-:Y:S02]  /*6db0*/  USHF.L.U32 UR21, UR7, UR5, URZ ;  /* 0x0000000507157299 */ /* 0x000fe4000800063f */
[----:B------:R-:W-:Y:S01]  /*6dc0*/  ULOP3.LUT UR13, URZ, UR6, URZ, 0x33, !UPT ;  /* 0x000000063f0d7292 */ /* 0x000fe2000f8e333f */
[----:B------:R-:W-:Y:S01]  /*6dd0*/  ULDC.64 UR30, c[0x0][0x198] ;  /* 0x00006600001e7ab9 */ /* 0x000fe20000000a00 */
[----:B0-----:R-:W-:-:S05]  /*6de0*/  VIADD R3, R3, 0x3f ;  /* 0x0000003f03037836 */ /* 0x001fca0000000000 */
[----:B------:R-:W-:Y:S01]  /*6df0*/  SHF.R.S32.HI R4, RZ, 0x1f, R3 ;  /* 0x0000001fff047819 */ /* 0x000fe20000011403 */
[----:B-1----:R-:W-:-:S03]  /*6e00*/  IMAD.U32 R11, RZ, RZ, UR8 ;  /* 0x00000008ff0b7e24 */ /* 0x002fc6000f8e00ff */
[----:B------:R-:W-:Y:S01]  /*6e10*/  LEA.HI R4, R4, R3, RZ, 0x6 ;  /* 0x0000000304047211 */ /* 0x000fe200078f30ff */
[----:B------:R-:W-:-:S03]  /*6e20*/  IMAD.MOV.U32 R3, RZ, RZ, 0x1 ;  /* 0x00000001ff037424 */ /* 0x000fc600078e00ff */
[----:B------:R-:W-:-:S05]  /*6e30*/  SHF.R.S32.HI R9, RZ, 0x6, R4 ;  /* 0x00000006ff097819 */ /* 0x000fca0000011404 */
[----:B------:R-:W-:-:S07]  /*6e40*/  VIADD R12, R9, 0x1 ;  /* 0x00000001090c7836 */ /* 0x000fce0000000000 */
.L_x_177:
[----:B------:R-:W-:-:S03]  /*6e50*/  UMOV UR5, 0xffffffff ;  /* 0xffffffff00057882 */ /* 0x000fc60000000000 */
[----:B------:R-:W-:Y:S05]  /*6e60*/  BRA.DIV UR5, `(.L_x_167) ;  /* 0x0000000e05d07947 */ /* 0x000fea000b800000 */
[----:B------:R-:W-:-:S13]  /*6e70*/  ELECT P6, URZ, PT ;  /* 0x00000000003f782f */ /* 0x000fda00038c0000 */
.L_x_188:
[----:B------:R-:W-:Y:S04]  /*6e80*/  BSSY B1, `(.L_x_168) ;  /* 0x0000044000017945 */ /* 0x000fe80003800000 */
[----:B------:R-:W-:Y:S05]  /*6e90*/  @!P6 BRA `(.L_x_169) ;  /* 0x000000040008e947 */ /* 0x000fea0003800000 */
[----:B------:R-:W0:Y:S02]  /*6ea0*/  LDC R4, c[0x0][0x28c] ;  /* 0x0000a300ff047b82 */ /* 0x000e240000000800 */
[----:B0-----:R-:W-:-:S13]  /*6eb0*/  ISETP.GE.AND P0, PT, R4, 0x1, PT ;  /* 0x000000010400780c */ /* 0x001fda0003f06270 */
[----:B------:R-:W-:Y:S05]  /*6ec0*/  @!P0 BRA `(.L_x_169) ;  /* 0x0000000000fc8947 */ /* 0x000fea0003800000 */
[----:B------:R-:W-:Y:S02]  /*6ed0*/  IMAD R20, R20, 0x2, R11 ;  /* 0x0000000214147824 */ /* 0x000fe400078e020b */
[----:B------:R-:W-:Y:S02]  /*6ee0*/  IMAD.SHL.U32 R19, R19, 0x80, RZ ;  /* 0x0000008013137824 */ /* 0x000fe400078e00ff */
[----:B------:R-:W-:Y:S02]  /*6ef0*/  IMAD.MOV.U32 R22, RZ, RZ, RZ ;  /* 0x000000ffff167224 */ /* 0x000fe400078e00ff */
[----:B------:R-:W-:Y:S02]  /*6f00*/  IMAD.MOV.U32 R4, RZ, RZ, R12 ;  /* 0x000000ffff047224 */ /* 0x000fe400078e000c */
[----:B------:R-:W-:Y:S02]  /*6f10*/  IMAD.MOV.U32 R5, RZ, RZ, R3 ;  /* 0x000000ffff057224 */ /* 0x000fe400078e0003 */
[----:B------:R-:W-:-:S02]  /*6f20*/  IMAD.MOV.U32 R14, RZ, RZ, R8 ;  /* 0x000000ffff0e7224 */ /* 0x000fc400078e0008 */
[----:B------:R-:W-:Y:S02]  /*6f30*/  IMAD.SHL.U32 R21, R20, 0x40, RZ ;  /* 0x0000004014157824 */ /* 0x000fe400078e00ff */
[----:B------:R-:W-:-:S07]  /*6f40*/  VIADD R24, R19, 0x40 ;  /* 0x0000004013187836 */ /* 0x000fce0000000000 */
.L_x_172:
[----:B------:R-:W0:Y:S01]  /*6f50*/  S2UR UR5, SR_CgaCtaId ;  /* 0x00000000000579c3 */ /* 0x000e220000008800 */
[----:B------:R-:W-:Y:S02]  /*6f60*/  MOV R20, 0x400 ;  /* 0x0000040000147802 */ /* 0x000fe40000000f00 */
[----:B------:R-:W-:Y:S02]  /*6f70*/  SHF.L.U32 R7, R5, 0x1f, RZ ;  /* 0x0000001f05077819 */ /* 0x000fe400000006ff */
[----:B------:R-:W-:-:S13]  /*6f80*/  ISETP.NE.AND P1, PT, R0, RZ, PT ;  /* 0x000000ff0000720c */ /* 0x000fda0003f25270 */
[----:B------:R-:W1:Y:S01]  /*6f90*/  @!P1 LDC R15, c[0x0][0x500] ;  /* 0x00014000ff0f9b82 */ /* 0x000e620000000800 */
[----:B0-----:R-:W-:-:S05]  /*6fa0*/  IMAD.U32 R11, RZ, RZ, UR5 ;  /* 0x00000005ff0b7e24 */ /* 0x001fca000f8e00ff */
[----:B------:R-:W-:-:S05]  /*6fb0*/  LEA R23, R11, R20, 0x18 ;  /* 0x000000140b177211 */ /* 0x000fca00078ec0ff */
[----:B------:R-:W-:-:S04]  /*6fc0*/  IMAD R20, R14, 0x8, R23 ;  /* 0x000000080e147824 */ /* 0x000fc800078e0217 */
[----:B------:R-:W0:Y:S02]  /*6fd0*/  SYNCS.PHASECHK.TRANS64.TRYWAIT P0, [R20+URZ+0x20], R7 ;  /* 0x00002007140075a7 */ /* 0x000e24000800017f */
[----:B01----:R-:W-:Y:S05]  /*6fe0*/  @!P0 BRA `(.L_x_170) ;  /* 0x0000000c00908947 */ /* 0x003fea0003800000 */
.L_x_189:
[----:B0-----:R-:W-:Y:S01]  /*6ff0*/  PRMT R7, R13, 0x9910, RZ ;  /* 0x000099100d077816 */ /* 0x001fe200000000ff */
[----:B------:R0:W-:Y:S03]  /*7000*/  @!P1 SYNCS.ARRIVE.TRANS64 RZ, [R20+URZ], R15 ;  /* 0x0000000f14ff99a7 */ /* 0x0001e6000800003f */
[----:B------:R-:W-:-:S13]  /*7010*/  ISETP.NE.AND P0, PT, R7, 0x2, PT ;  /* 0x000000020700780c */ /* 0x000fda0003f05270 */
[----:B0-----:R-:W-:Y:S05]  /*7020*/  @P0 BRA `(.L_x_171) ;  /* 0x0000000000040947 */ /* 0x001fea0003800000 */
[----:B------:R-:W-:Y:S01]  /*7030*/  BPT.TRAP 0x1 ;  /* 0x000000040000795c */ /* 0x000fe20000300000 */
.L_x_171:
[----:B------:R-:W-:Y:S01]  /*7040*/  IMAD R7, R14, 0x2, R11 ;  /* 0x000000020e077824 */ /* 0x000fe200078e020b */
[----:B------:R-:W-:Y:S01]  /*7050*/  R2UR UR27, R22 ;  /* 0x00000000161b72ca */ /* 0x000fe200000e0000 */
[----:B------:R-:W-:Y:S01]  /*7060*/  VIADD R4, R4, 0xffffffff ;  /* 0xffffffff04047836 */ /* 0x000fe20000000000 */
[----:B------:R-:W-:Y:S01]  /*7070*/  R2UR UR9, R20 ;  /* 0x00000000140972ca */ /* 0x000fe200000e0000 */
[----:B------:R-:W-:Y:S01]  /*7080*/  IMAD.SHL.U32 R7, R7, 0x1000, RZ ;  /* 0x0000100007077824 */ /* 0x000fe200078e00ff */
[----:B------:R-:W-:Y:S01]  /*7090*/  R2UR UR12, R6 ;  /* 0x00000000060c72ca */ /* 0x000fe200000e0000 */
[----:B------:R-:W-:Y:S01]  /*70a0*/  UIADD3 UR6, UP0, UR30, 0xf0, URZ ;  /* 0x000000f01e067890 */ /* 0x000fe2000ff1e03f */
[----:B------:R-:W-:Y:S01]  /*70b0*/  R2UR UR11, R21 ;  /* 0x00000000150b72ca */ /* 0x000fe200000e0000 */
[--C-:B------:R-:W-:Y:S01]  /*70c0*/  IMAD R7, R7, 0x2, R23.reuse ;  /* 0x0000000207077824 */ /* 0x100fe200078e0217 */
[----:B------:R-:W-:Y:S01]  /*70d0*/  UIADD3 UR32, UP1, UR30, 0x1f0, URZ ;  /* 0x000001f01e207890 */ /* 0x000fe2000ff3e03f */
[C---:B------:R-:W-:Y:S01]  /*70e0*/  IMAD R23, R14.reuse, 0x4000, R23 ;  /* 0x000040000e177824 */ /* 0x040fe200078e0217 */
[----:B------:R-:W-:Y:S01]  /*70f0*/  R2UR UR26, R19 ;  /* 0x00000000131a72ca */ /* 0x000fe200000e0000 */
[----:B------:R-:W-:Y:S01]  /*7100*/  UIADD3.X UR7, URZ, UR31, URZ, UP0, !UPT ;  /* 0x0000001f3f077290 */ /* 0x000fe200087fe43f */
[----:B------:R-:W-:Y:S01]  /*7110*/  R2UR UR5, R7 ;  /* 0x00000000070572ca */ /* 0x000fe200000e0000 */
[----:B------:R-:W-:Y:S01]  /*7120*/  UIADD3.X UR33, URZ, UR31, URZ, UP1, !UPT ;  /* 0x0000001f3f217290 */ /* 0x000fe20008ffe43f */
[----:B------:R-:W-:Y:S01]  /*7130*/  R2UR UR16, R23 ;  /* 0x00000000171072ca */ /* 0x000fe200000e0000 */
[----:B------:R-:W-:Y:S01]  /*7140*/  VIADD R14, R14, 0x1 ;  /* 0x000000010e0e7836 */ /* 0x000fe20000000000 */
[----:B------:R-:W-:Y:S01]  /*7150*/  R2UR UR18, R24 ;  /* 0x00000000181272ca */ /* 0x000fe200000e0000 */
[----:B------:R-:W-:Y:S01]  /*7160*/  UMOV UR22, 0x30000 ;  /* 0x0003000000167882 */ /* 0x000fe20000000000 */
[----:B------:R-:W-:Y:S01]  /*7170*/  ISETP.GT.AND P1, PT, R4, 0x1, PT ;  /* 0x000000010400780c */ /* 0x000fe20003f24270 */
[----:B------:R-:W-:Y:S01]  /*7180*/  UMOV UR14, 0x0 ;  /* 0x00000000000e7882 */ /* 0x000fe20000000000 */
[----:B------:R-:W-:Y:S01]  /*7190*/  ISETP.NE.AND P0, PT, R14, 0x4, PT ;  /* 0x000000040e00780c */ /* 0x000fe20003f05270 */
[----:B------:R-:W-:Y:S01]  /*71a0*/  UMOV UR15, 0x10000000 ;  /* 0x10000000000f7882 */ /* 0x000fe20000000000 */
[----:B------:R-:W-:Y:S01]  /*71b0*/  UMOV UR10, UR27 ;  /* 0x0000001b000a7c82 */ /* 0x000fe20008000000 */
[----:B------:R-:W-:Y:S01]  /*71c0*/  UMOV UR25, UR9 ;  /* 0x0000000900197c82 */ /* 0x000fe20008000000 */
[----:B------:R-:W-:Y:S01]  /*71d0*/  UMOV UR28, UR12 ;  /* 0x0000000c001c7c82 */ /* 0x000fe20008000000 */
[----:B------:R-:W-:Y:S01]  /*71e0*/  UIADD3 UR8, UR5, 0x100, URZ ;  /* 0x0000010005087890 */ /* 0x000fe2000fffe03f */
[----:B------:R-:W-:Y:S01]  /*71f0*/  SEL R20, RZ, 0x1, P0 ;  /* 0x00000001ff147807 */ /* 0x000fe20000000000 */
[----:B------:R-:W-:Y:S01]  /*7200*/  UIADD3 UR24, UR16, 0x10100, URZ ;  /* 0x0001010010187890 */ /* 0x000fe2000fffe03f */
[----:B------:R-:W-:Y:S01]  /*7210*/  VIADD R22, R22, 0x40 ;  /* 0x0000004016167836 */ /* 0x000fe20000000000 */
[----:B------:R-:W-:Y:S01]  /*7220*/  UIADD3 UR16, UR16, 0x12100, URZ ;  /* 0x0001210010107890 */ /* 0x000fe2000fffe03f */
[----:B------:R-:W-:Y:S01]  /*7230*/  LOP3.LUT R5, R5, R20, RZ, 0x3c, !PT ;  /* 0x0000001405057212 */ /* 0x000fe200078e3cff */
[----:B------:R-:W-:Y:S01]  /*7240*/  UMOV UR17, UR9 ;  /* 0x0000000900117c82 */ /* 0x000fe20008000000 */
[----:B------:R-:W-:Y:S01]  /*7250*/  UMOV UR19, UR27 ;  /* 0x0000001b00137c82 */ /* 0x000fe20008000000 */
[----:B------:R-:W-:Y:S01]  /*7260*/  UMOV UR20, UR12 ;  /* 0x0000000c00147c82 */ /* 0x000fe20008000000 */
[----:B------:R0:W-:Y:S01]  /*7270*/  UTMALDG.3D.MULTICAST [UR8], [UR6], UR22, desc[UR14] ;  /* 0x00000e08060073b4 */ /* 0x0001e20008011816 */
[----:B------:R-:W-:Y:S01]  /*7280*/  SEL R14, R14, RZ, P0 ;  /* 0x000000ff0e0e7207 */ /* 0x000fe20000000000 */
[----:B------:R0:W-:Y:S02]  /*7290*/  UTMALDG.3D [UR24], [UR32], desc[UR14] ;  /* 0x00000e18200075b4 */ /* 0x0001e40008011000 */
[----:B------:R0:W-:Y:S02]  /*72a0*/  UTMALDG.3D [UR16], [UR32], desc[UR14] ;  /* 0x00000e10200075b4 */ /* 0x0001e40008011000 */
[----:B0-----:R-:W-:Y:S05]  /*72b0*/  @P1 BRA `(.L_x_172) ;  /* 0xfffffffc00241947 */ /* 0x001fea000383ffff */
.L_x_169:
[----:B------:R-:W-:Y:S05]  /*72c0*/  BSYNC B1 ;  /* 0x0000000000017941 */ /* 0x000fea0003800000 */
.L_x_168:
[----:B------:R-:W-:Y:S01]  /*72d0*/  LOP3.LUT P1, RZ, R10, 0xff, RZ, 0xc0, !PT ;  /* 0x000000ff0aff7812 */ /* 0x000fe2000782c0ff */
[----:B------:R-:W-:Y:S01]  /*72e0*/  IMAD.IADD R8, R9, 0x1, R8 ;  /* 0x0000000109087824 */ /* 0x000fe200078e0208 */
[----:B------:R-:W-:Y:S01]  /*72f0*/  IADD3 R16, P2, R16, UR36, RZ ;  /* 0x0000002410107c10 */ /* 0x000fe2000ff5e0ff */
[----:B------:R-:W-:Y:S01]  /*7300*/  ULDC.64 UR6, c[0x0][0x650] ;  /* 0x0001940000067ab9 */ /* 0x000fe20000000a00 */
[----:B------:R-:W-:Y:S01]  /*7310*/  BSSY B1, `(.L_x_173) ;  /* 0x000006c000017945 */ /* 0x000fe20003800000 */
[----:B------:R-:W-:Y:S01]  /*7320*/  IMAD.MOV.U32 R20, RZ, RZ, -0x1 ;  /* 0xffffffffff147424 */ /* 0x000fe200078e00ff */
[----:B------:R-:W-:Y:S01]  /*7330*/  SHF.R.U32.HI R4, RZ, 0x2, R8 ;  /* 0x00000002ff047819 */ /* 0x000fe20000011608 */
[----:B------:R-:W-:Y:S01]  /*7340*/  IMAD.MOV.U32 R19, RZ, RZ, -0x1 ;  /* 0xffffffffff137424 */ /* 0x000fe200078e00ff */
[----:B------:R-:W-:Y:S02]  /*7350*/  ISETP.GT.U32.AND P0, PT, R8, 0x3, PT ;  /* 0x000000030800780c */ /* 0x000fe40003f04070 */
[----:B------:R-:W-:-:S02]  /*7360*/  LOP3.LUT R4, R4, 0x1, RZ, 0xc0, !PT ;  /* 0x0000000104047812 */ /* 0x000fc400078ec0ff */
[----:B------:R-:W-:Y:S01]  /*7370*/  ISETP.LT.U32.AND P0, PT, R9, 0x4, P0 ;  /* 0x000000040900780c */ /* 0x000fe20000701070 */
[----:B------:R-:W0:Y:S01]  /*7380*/  @P1 S2R R11, SR_CgaCtaId ;  /* 0x00000000000b1919 */ /* 0x000e220000008800 */
[----:B------:R-:W-:Y:S02]  /*7390*/  @P1 MOV R6, 0x400 ;  /* 0x0000040000061802 */ /* 0x000fe40000000f00 */
[----:B------:R-:W-:Y:S02]  /*73a0*/  IADD3.X R17, R17, UR42, RZ, P2, !PT ;  /* 0x0000002a11117c10 */ /* 0x000fe400097fe4ff */
[----:B------:R-:W-:Y:S02]  /*73b0*/  ISETP.GE.U32.AND P2, PT, R16, UR6, PT ;  /* 0x0000000610007c0c */ /* 0x000fe4000bf46070 */
[----:B------:R-:W-:Y:S02]  /*73c0*/  LOP3.LUT R8, R8, 0x3, RZ, 0xc0, !PT ;  /* 0x0000000308087812 */ /* 0x000fe400078ec0ff */
[----:B------:R-:W-:-:S02]  /*73d0*/  PRMT R10, RZ, 0x7610, R10 ;  /* 0x00007610ff0a7816 */ /* 0x000fc4000000000a */
[----:B0-----:R-:W-:-:S04]  /*73e0*/  @P1 LEA R6, R11, R6, 0x18 ;  /* 0x000000060b061211 */ /* 0x001fc800078ec0ff */
[----:B------:R0:W-:Y:S01]  /*73f0*/  @P1 SYNCS.ARRIVE.TRANS64.A1T0 RZ, [R6+URZ+0x58], RZ ;  /* 0x000058ff06ff19a7 */ /* 0x0001e2000810003f */
[----:B------:R-:W-:Y:S02]  /*7400*/  ISETP.NE.U32.AND P1, PT, R4, 0x1, PT ;  /* 0x000000010400780c */ /* 0x000fe40003f25070 */
[----:B------:R-:W-:Y:S02]  /*7410*/  SEL R4, RZ, 0x1, !P0 ;  /* 0x00000001ff047807 */ /* 0x000fe40004000000 */
[----:B------:R-:W-:Y:S02]  /*7420*/  ISETP.GE.U32.AND.EX P0, PT, R17, UR7, PT, P2 ;  /* 0x0000000711007c0c */ /* 0x000fe4000bf06120 */
[----:B------:R-:W-:Y:S01]  /*7430*/  ISETP.GT.U32.AND P1, PT, R9, 0x3, !P1 ;  /* 0x000000030900780c */ /* 0x000fe20004f24070 */
[----:B0-----:R-:W-:-:S03]  /*7440*/  IMAD.MOV.U32 R6, RZ, RZ, -0x1 ;  /* 0xffffffffff067424 */ /* 0x001fc600078e00ff */
[----:B------:R-:W-:-:S04]  /*7450*/  SEL R5, RZ, 0x1, !P1 ;  /* 0x00000001ff057807 */ /* 0x000fc80004800000 */
[--C-:B------:R-:W-:Y:S02]  /*7460*/  LOP3.LUT R3, R5, R3, R4.reuse, 0x96, !PT ;  /* 0x0000000305037212 */ /* 0x100fe400078e9604 */
[----:B------:R-:W-:Y:S01]  /*7470*/  PRMT R4, RZ, 0x7610, R4 ;  /* 0x00007610ff047816 */ /* 0x000fe20000000004 */
[----:B------:R-:W-:Y:S06]  /*7480*/  @P0 BRA `(.L_x_174) ;  /* 0x0000000400500947 */ /* 0x000fec0003800000 */
[----:B------:R-:W0:Y:S01]  /*7490*/  S2R R19, SR_CTAID.X ;  /* 0x0000000000137919 */ /* 0x000e220000002500 */
[----:B------:R-:W-:Y:S01]  /*74a0*/  ULDC.64 UR6, c[0x0][0x628] ;  /* 0x00018a0000067ab9 */ /* 0x000fe20000000a00 */
[----:B------:R-:W1:Y:S01]  /*74b0*/  LDC R20, c[0x0][0x144] ;  /* 0x00005100ff147b82 */ /* 0x000e620000000800 */
[----:B------:R-:W-:Y:S01]  /*74c0*/  ISETP.NE.U32.AND P0, PT, RZ, UR6, PT ;  /* 0x00000006ff007c0c */ /* 0x000fe2000bf05070 */
[----:B------:R-:W2:Y:S01]  /*74d0*/  S2R R14, SR_CTAID.Y ;  /* 0x00000000000e7919 */ /* 0x000ea20000002600 */
[----:B------:R-:W-:Y:S01]  /*74e0*/  ULDC UR8, c[0x0][0x630] ;  /* 0x00018c0000087ab9 */ /* 0x000fe20000000800 */
[----:B------:R-:W-:Y:S01]  /*74f0*/  ULDC UR9, c[0x0][0x150] ;  /* 0x0000540000097ab9 */ /* 0x000fe20000000800 */
[----:B------:R-:W-:Y:S01]  /*7500*/  ISETP.NE.AND.EX P0, PT, RZ, UR7, PT, P0 ;  /* 0x00000007ff007c0c */ /* 0x000fe2000bf05300 */
[----:B------:R-:W-:Y:S02]  /*7510*/  IMAD.MOV.U32 R4, RZ, RZ, R16 ;  /* 0x000000ffff047224 */ /* 0x000fe400078e0010 */
[----:B------:R-:W-:Y:S01]  /*7520*/  IMAD.MOV.U32 R5, RZ, RZ, R17 ;  /* 0x000000ffff057224 */ /* 0x000fe200078e0011 */
[----:B0-----:R-:W-:-:S09]  /*7530*/  I2FP.F32.U32 R21, R19 ;  /* 0x0000001300157245 */ /* 0x001fd20000201000 */
[----:B------:R-:W-:Y:S05]  /*7540*/  @!P0 BRA `(.L_x_175) ;  /* 0x0000000000288947 */ /* 0x000fea0003800000 */
[----:B------:R-:W-:Y:S02]  /*7550*/  ULDC UR5, c[0x0][0x634] ;  /* 0x00018d0000057ab9 */ /* 0x000fe40000000800 */
[----:B------:R-:W-:-:S05]  /*7560*/  IADD3 R5, P0, R16, UR5, RZ ;  /* 0x0000000510057c10 */ /* 0x000fca000ff1e0ff */
[----:B------:R-:W-:-:S04]  /*7570*/  IMAD.X R15, RZ, RZ, R17, P0 ;  /* 0x000000ffff0f7224 */ /* 0x000fc800000e0611 */
[----:B------:R-:W-:-:S04]  /*7580*/  IMAD.WIDE.U32 R6, R15, UR6, RZ ;  /* 0x000000060f067c25 */ /* 0x000fc8000f8e00ff */
[----:B------:R-:W-:-:S04]  /*7590*/  IMAD.WIDE.U32 R6, P0, R5, UR7, R6 ;  /* 0x0000000705067c25 */ /* 0x000fc8000f800006 */
[----:B------:R-:W-:-:S04]  /*75a0*/  IMAD.WIDE.U32 R4, R5, UR6, RZ ;  /* 0x0000000605047c25 */ /* 0x000fc8000f8e00ff */
[----:B------:R-:W-:Y:S01]  /*75b0*/  IMAD.MOV.U32 R4, RZ, RZ, R7 ;  /* 0x000000ffff047224 */ /* 0x000fe200078e0007 */
[----:B------:R-:W-:Y:S01]  /*75c0*/  IADD3 RZ, P1, R5, R6, RZ ;  /* 0x0000000605ff7210 */ /* 0x000fe20007f3e0ff */
[----:B------:R-:W-:-:S04]  /*75d0*/  IMAD.X R5, RZ, RZ, RZ, P0 ;  /* 0x000000ffff057224 */ /* 0x000fc800000e06ff */
[----:B------:R-:W-:-:S08]  /*75e0*/  IMAD.WIDE.U32.X R4, R15, UR7, R4, P1 ;  /* 0x000000070f047c25 */ /* 0x000fd000088e0404 */
.L_x_175:
[----:B------:R-:W-:Y:S01]  /*75f0*/  FMUL R21, R21, UR9 ;  /* 0x0000000915157c20 */ /* 0x000fe20008400000 */
[--C-:B------:R-:W-:Y:S01]  /*7600*/  SHF.R.U64 R15, R4, UR8, R5.reuse ;  /* 0x00000008040f7c19 */ /* 0x100fe20008001205 */
[----:B------:R-:W-:Y:S01]  /*7610*/  ULDC.64 UR6, c[0x0][0x620] ;  /* 0x0001880000067ab9 */ /* 0x000fe20000000a00 */
[----:B------:R-:W-:Y:S01]  /*7620*/  SHF.R.U32.HI R4, RZ, UR8, R5 ;  /* 0x00000008ff047c19 */ /* 0x000fe20008011605 */
[----:B------:R-:W-:Y:S01]  /*7630*/  ULDC.64 UR8, c[0x0][0x640] ;  /* 0x0001900000087ab9 */ /* 0x000fe20000000a00 */
[----:B------:R-:W-:Y:S01]  /*7640*/  IADD3 R5, P0, RZ, -R15, RZ ;  /* 0x8000000fff057210 */ /* 0x000fe20007f1e0ff */
[----:B------:R-:W0:Y:S01]  /*7650*/  F2I.U32.TRUNC.NTZ R21, R21 ;  /* 0x0000001500157305 */ /* 0x000e22000020f000 */
[----:B------:R-:W-:-:S03]  /*7660*/  ULDC UR5, c[0x0][0x618] ;  /* 0x0001860000057ab9 */ /* 0x000fc60000000800 */
[----:B------:R-:W-:Y:S01]  /*7670*/  IMAD.X R4, RZ, RZ, ~R4, P0 ;  /* 0x000000ffff047224 */ /* 0x000fe200000e0e04 */
[----:B------:R-:W-:-:S03]  /*7680*/  ISETP.NE.U32.AND P0, PT, RZ, UR8, PT ;  /* 0x00000008ff007c0c */ /* 0x000fc6000bf05070 */
[----:B------:R-:W-:Y:S01]  /*7690*/  IMAD R4, R4, UR6, RZ ;  /* 0x0000000604047c24 */ /* 0x000fe2000f8e02ff */
[----:B------:R-:W-:-:S03]  /*76a0*/  ISETP.NE.AND.EX P0, PT, RZ, UR9, PT, P0 ;  /* 0x00000009ff007c0c */ /* 0x000fc6000bf05300 */
[C---:B------:R-:W-:Y:S02]  /*76b0*/  IMAD R7, R5.reuse, UR7, R4 ;  /* 0x0000000705077c24 */ /* 0x040fe4000f8e0204 */
[----:B------:R-:W-:Y:S01]  /*76c0*/  IMAD.WIDE.U32 R4, R5, UR6, R16 ;  /* 0x0000000605047c25 */ /* 0x000fe2000f8e0010 */
[----:B------:R-:W-:-:S03]  /*76d0*/  ULDC UR6, c[0x0][0x154] ;  /* 0x0000550000067ab9 */ /* 0x000fc60000000800 */
[----:B0-----:R-:W-:Y:S02]  /*76e0*/  IMAD.MOV R6, RZ, RZ, -R21 ;  /* 0x000000ffff067224 */ /* 0x001fe400078e0a15 */
[----:B------:R-:W0:Y:S01]  /*76f0*/  LDC R21, c[0x0][0x148] ;  /* 0x00005200ff157b82 */ /* 0x000e220000000800 */
[----:B------:R-:W-:Y:S02]  /*7700*/  IMAD.IADD R5, R5, 0x1, R7 ;  /* 0x0000000105057824 */ /* 0x000fe400078e0207 */
[----:B-1----:R-:W-:Y:S01]  /*7710*/  IMAD R19, R20, R6, R19 ;  /* 0x0000000614137224 */ /* 0x002fe200078e0213 */
[----:B--2---:R-:W-:Y:S02]  /*7720*/  I2FP.F32.U32 R6, R14 ;  /* 0x0000000e00067245 */ /* 0x004fe40000201000 */
[--C-:B------:R-:W-:Y:S02]  /*7730*/  SHF.R.U64 R20, R4, UR5, R5.reuse ;  /* 0x0000000504147c19 */ /* 0x100fe40008001205 */
[----:B------:R-:W-:Y:S01]  /*7740*/  SHF.R.U32.HI R5, RZ, UR5, R5 ;  /* 0x00000005ff057c19 */ /* 0x000fe20008011605 */
[----:B------:R-:W-:Y:S01]  /*7750*/  FMUL R6, R6, UR6 ;  /* 0x0000000606067c20 */ /* 0x000fe20008400000 */
[----:B------:R-:W-:-:S02]  /*7760*/  ULDC UR5, c[0x0][0x608] ;  /* 0x0001820000057ab9 */ /* 0x000fc40000000800 */
[--C-:B------:R-:W-:Y:S01]  /*7770*/  SHF.R.U64 R23, R20, UR5, R5.reuse ;  /* 0x0000000514177c19 */ /* 0x100fe20008001205 */
[----:B------:R1:W2:Y:S01]  /*7780*/  F2I.U32.TRUNC.NTZ R24, R6 ;  /* 0x0000000600187305 */ /* 0x0002a2000020f000 */
[----:B------:R-:W-:Y:S01]  /*7790*/  SHF.R.U32.HI R4, RZ, UR5, R5 ;  /* 0x00000005ff047c19 */ /* 0x000fe20008011605 */
[----:B------:R-:W-:-:S03]  /*77a0*/  ULDC UR5, c[0x0][0x658] ;  /* 0x0001960000057ab9 */ /* 0x000fc60000000800 */
[--C-:B------:R-:W-:Y:S02]  /*77b0*/  SHF.R.U64 R22, R23, UR5, R4.reuse ;  /* 0x0000000517167c19 */ /* 0x100fe40008001204 */
[----:B------:R-:W-:-:S03]  /*77c0*/  SHF.R.U32.HI R25, RZ, UR5, R4 ;  /* 0x00000005ff197c19 */ /* 0x000fc60008011604 */
[----:B------:R-:W-:Y:S02]  /*77d0*/  IMAD.MOV.U32 R4, RZ, RZ, R22 ;  /* 0x000000ffff047224 */ /* 0x000fe400078e0016 */
[----:B------:R-:W-:Y:S01]  /*77e0*/  IMAD.MOV.U32 R5, RZ, RZ, R25 ;  /* 0x000000ffff057224 */ /* 0x000fe200078e0019 */
[----:B-1----:R-:W-:Y:S06]  /*77f0*/  @!P0 BRA `(.L_x_176) ;  /* 0x0000000000288947 */ /* 0x002fec0003800000 */
        /* <DEDUP_REMOVED lines=10> */
.L_x_176:
[----:B------:R-:W-:Y:S01]  /*78a0*/  ISETP.NE.AND P0, PT, R2, 0x1, PT ;  /* 0x000000010200780c */ /* 0x000fe20003f05270 */
[----:B------:R-:W-:Y:S01]  /*78b0*/  ULDC UR5, c[0x0][0x648] ;  /* 0x0001920000057ab9 */ /* 0x000fe20000000800 */
[----:B------:R-:W-:Y:S01]  /*78c0*/  LOP3.LUT R23, R23, UR13, RZ, 0xc0, !PT ;  /* 0x0000000d17177c12 */ /* 0x000fe2000f8ec0ff */
[----:B--2---:R-:W-:Y:S01]  /*78d0*/  IMAD.MOV R24, RZ, RZ, -R24 ;  /* 0x000000ffff187224 */ /* 0x004fe200078e0a18 */
[----:B------:R-:W-:Y:S01]  /*78e0*/  SHF.R.U64 R4, R4, UR5, R5 ;  /* 0x0000000504047c19 */ /* 0x000fe20008001205 */
[----:B------:R-:W-:Y:S01]  /*78f0*/  ULDC UR5, c[0x0][0x638] ;  /* 0x00018e0000057ab9 */ /* 0x000fe20000000800 */
[----:B------:R-:W-:Y:S01]  /*7900*/  LOP3.LUT R7, R20, UR4, RZ, 0xc0, !PT ;  /* 0x0000000414077c12 */ /* 0x000fe2000f8ec0ff */
[----:B------:R-:W-:Y:S01]  /*7910*/  ULDC UR6, c[0x0][0x610] ;  /* 0x0001840000067ab9 */ /* 0x000fe20000000800 */
[----:B------:R-:W-:Y:S02]  /*7920*/  IMAD.MOV.U32 R6, RZ, RZ, R15 ;  /* 0x000000ffff067224 */ /* 0x000fe400078e000f */
[----:B------:R-:W-:-:S02]  /*7930*/  IMAD.MOV R5, RZ, RZ, -R4 ;  /* 0x000000ffff057224 */ /* 0x000fc400078e0a04 */
[----:B------:R-:W-:Y:S02]  /*7940*/  IMAD R4, R4, UR21, R23 ;  /* 0x0000001504047c24 */ /* 0x000fe4000f8e0217 */
[----:B0-----:R-:W-:Y:S02]  /*7950*/  @P0 IMAD R19, R21, R24, R14 ;  /* 0x0000001815130224 */ /* 0x001fe400078e020e */
[----:B------:R-:W-:Y:S01]  /*7960*/  IMAD R22, R5, UR5, R22 ;  /* 0x0000000505167c24 */ /* 0x000fe2000f8e0216 */
[----:B------:R-:W-:Y:S01]  /*7970*/  ULDC UR5, c[0x0][0x600] ;  /* 0x0001800000057ab9 */ /* 0x000fe20000000800 */
[----:B------:R-:W-:Y:S02]  /*7980*/  IMAD R20, R4, UR6, R19 ;  /* 0x0000000604147c24 */ /* 0x000fe4000f8e0213 */
[----:B------:R-:W-:Y:S02]  /*7990*/  IMAD R5, R22, UR5, R7 ;  /* 0x0000000516057c24 */ /* 0x000fe4000f8e0207 */
[----:B------:R-:W-:-:S03]  /*79a0*/  IMAD.MOV.U32 R4, RZ, RZ, 0x1 ;  /* 0x00000001ff047424 */ /* 0x000fc600078e00ff */
[----:B------:R-:W-:Y:S02]  /*79b0*/  SEL R19, R5, R20, !P0 ;  /* 0x0000001405137207 */ /* 0x000fe40004000000 */
[----:B------:R-:W-:-:S07]  /*79c0*/  SEL R20, R20, R5, !P0 ;  /* 0x0000000514147207 */ /* 0x000fce0004000000 */
.L_x_174:
[----:B------:R-:W-:Y:S05]  /*79d0*/  BSYNC B1 ;  /* 0x0000000000017941 */ /* 0x000fea0003800000 */
.L_x_173:
[----:B------:R-:W-:-:S13]  /*79e0*/  LOP3.LUT P0, RZ, R4, 0xff, RZ, 0xc0, !PT ;  /* 0x000000ff04ff7812 */ /* 0x000fda000780c0ff */
[----:B------:R-:W-:Y:S05]  /*79f0*/  @P0 BRA `(.L_x_177) ;  /* 0xfffffff400140947 */ /* 0x000fea000383ffff */
[----:B------:R-:W-:Y:S05]  /*7a00*/  BSYNC B0 ;  /* 0x0000000000007941 */ /* 0x000fea0003800000 */
.L_x_166:
[----:B------:R-:W-:-:S03]  /*7a10*/  UMOV UR5, 0xffffffff ;  /* 0xffffffff00057882 */ /* 0x000fc60000000000 */
[----:B------:R-:W-:Y:S05]  /*7a20*/  BRA.DIV UR5, `(.L_x_178) ;  /* 0x0000000605147947 */ /* 0x000fea000b800000 */
[----:B------:R-:W-:-:S13]  /*7a30*/  ELECT P6, URZ, PT ;  /* 0x00000000003f782f */ /* 0x000fda00038c0000 */
.L_x_192:
[----:B------:R-:W-:Y:S04]  /*7a40*/  BSSY B0, `(.L_x_179) ;  /* 0x000002b000007945 */ /* 0x000fe80003800000 */
[----:B------:R-:W-:Y:S05]  /*7a50*/  @!P6 BRA `(.L_x_180) ;  /* 0x0000000000a4e947 */ /* 0x000fea0003800000 */
[----:B------:R-:W-:-:S04]  /*7a60*/  LOP3.LUT R18, R18, 0x2, RZ, 0xfc, !PT ;  /* 0x0000000212127812 */ /* 0x000fc800078efcff */
[----:B------:R-:W-:-:S13]  /*7a70*/  ISETP.NE.AND P0, PT, R18, 0x3, PT ;  /* 0x000000031200780c */ /* 0x000fda0003f05270 */
[----:B------:R-:W-:Y:S05]  /*7a80*/  @!P0 BRA `(.L_x_181) ;  /* 0x0000000000048947 */ /* 0x000fea0003800000 */
[----:B------:R-:W-:Y:S01]  /*7a90*/  BPT.TRAP 0x1 ;  /* 0x000000040000795c */ /* 0x000fe20000300000 */
.L_x_181:
[----:B------:R-:W0:Y:S01]  /*7aa0*/  S2R R5, SR_CgaCtaId ;  /* 0x0000000000057919 */ /* 0x000e220000008800 */
[----:B------:R-:W-:Y:S02]  /*7ab0*/  MOV R0, 0x400 ;  /* 0x0000040000007802 */ /* 0x000fe40000000f00 */
[----:B------:R-:W-:Y:S02]  /*7ac0*/  SHF.L.U32 R2, R3, 0x1f, RZ ;  /* 0x0000001f03027819 */ /* 0x000fe400000006ff */
[----:B0-----:R-:W-:-:S05]  /*7ad0*/  LEA R5, R5, R0, 0x18 ;  /* 0x0000000005057211 */ /* 0x001fca00078ec0ff */
[----:B------:R-:W-:-:S04]  /*7ae0*/  VIADD R5, R5, 0x20 ;  /* 0x0000002005057836 */ /* 0x000fc80000000000 */
[C---:B------:R-:W-:Y:S02]  /*7af0*/  IMAD R7, R8.reuse, 0x8, R5 ;  /* 0x0000000808077824 */ /* 0x040fe400078e0205 */
[----:B------:R-:W-:Y:S02]  /*7b00*/  VIADD R8, R8, 0x1 ;  /* 0x0000000108087836 */ /* 0x000fe40000000000 */
[----:B------:R-:W0:Y:S03]  /*7b10*/  SYNCS.PHASECHK.TRANS64.TRYWAIT P0, [R7+URZ], R2 ;  /* 0x00000002070075a7 */ /* 0x000e26000800017f */
[----:B------:R-:W-:-:S04]  /*7b20*/  ISETP.NE.AND P1, PT, R8, 0x4, PT ;  /* 0x000000040800780c */ /* 0x000fc80003f25270 */
[----:B------:R-:W-:Y:S02]  /*7b30*/  SEL R0, RZ, 0x1, P1 ;  /* 0x00000001ff007807 */ /* 0x000fe40000800000 */
[----:B------:R-:W-:Y:S02]  /*7b40*/  SEL R8, R8, RZ, P1 ;  /* 0x000000ff08087207 */ /* 0x000fe40000800000 */
[----:B------:R-:W-:-:S03]  /*7b50*/  LOP3.LUT R9, R3, R0, RZ, 0x3c, !PT ;  /* 0x0000000003097212 */ /* 0x000fc600078e3cff */
[----:B------:R-:W-:Y:S01]  /*7b60*/  IMAD R6, R8, 0x8, R5 ;  /* 0x0000000808067824 */ /* 0x000fe200078e0205 */
[----:B------:R-:W-:Y:S01]  /*7b70*/  SHF.L.U32 R3, R9, 0x1f, RZ ;  /* 0x0000001f09037819 */ /* 0x000fe200000006ff */
[----:B0-----:R-:W-:Y:S06]  /*7b80*/  @!P0 BRA `(.L_x_182) ;  /* 0x0000000000dc8947 */ /* 0x001fec0003800000 */
.L_x_193:
[----:B------:R-:W1:Y:S01]  /*7b90*/  SYNCS.PHASECHK.TRANS64.TRYWAIT P0, [R6+URZ], R3 ;  /* 0x00000003060075a7 */ /* 0x000e62000800017f */
[----:B------:R-:W-:-:S05]  /*7ba0*/  VIADD R0, R8, 0x1 ;  /* 0x0000000108007836 */ /* 0x000fca0000000000 */
[----:B------:R-:W-:-:S04]  /*7bb0*/  ISETP.NE.AND P1, PT, R0, 0x4, PT ;  /* 0x000000040000780c */ /* 0x000fc80003f25270 */
[----:B0-----:R-:W-:Y:S02]  /*7bc0*/  SEL R2, RZ, 0x1, P1 ;  /* 0x00000001ff027807 */ /* 0x001fe40000800000 */
[----:B------:R-:W-:Y:S02]  /*7bd0*/  SEL R0, R0, RZ, P1 ;  /* 0x000000ff00007207 */ /* 0x000fe40000800000 */
[----:B------:R-:W-:-:S03]  /*7be0*/  LOP3.LUT R9, R9, R2, RZ, 0x3c, !PT ;  /* 0x0000000209097212 */ /* 0x000fc600078e3cff */
[----:B------:R-:W-:Y:S01]  /*7bf0*/  IMAD R7, R0, 0x8, R5 ;  /* 0x0000000800077824 */ /* 0x000fe200078e0205 */
[----:B------:R-:W-:Y:S01]  /*7c00*/  SHF.L.U32 R4, R9, 0x1f, RZ ;  /* 0x0000001f09047819 */ /* 0x000fe200000006ff */
[----:B-1----:R-:W-:Y:S06]  /*7c10*/  @!P0 BRA `(.L_x_183) ;  /* 0x0000000000cc8947 */ /* 0x002fec0003800000 */
.L_x_194:
[----:B------:R-:W1:Y:S01]  /*7c20*/  SYNCS.PHASECHK.TRANS64.TRYWAIT P0, [R7+URZ], R4 ;  /* 0x00000004070075a7 */ /* 0x000e62000800017f */
[----:B------:R-:W-:-:S05]  /*7c30*/  VIADD R0, R0, 0x1 ;  /* 0x0000000100007836 */ /* 0x000fca0000000000 */
[----:B------:R-:W-:-:S04]  /*7c40*/  ISETP.NE.AND P1, PT, R0, 0x4, PT ;  /* 0x000000040000780c */ /* 0x000fc80003f25270 */
[----:B------:R-:W-:Y:S02]  /*7c50*/  SEL R2, RZ, 0x1, P1 ;  /* 0x00000001ff027807 */ /* 0x000fe40000800000 */
[----:B------:R-:W-:Y:S02]  /*7c60*/  SEL R0, R0, RZ, P1 ;  /* 0x000000ff00007207 */ /* 0x000fe40000800000 */
[----:B------:R-:W-:Y:S01]  /*7c70*/  LOP3.LUT R2, R9, R2, RZ, 0x3c, !PT ;  /* 0x0000000209027212 */ /* 0x000fe200078e3cff */
[----:B-1----:R-:W-:Y:S06]  /*7c80*/  @!P0 BRA `(.L_x_184) ;  /* 0x0000000000c48947 */ /* 0x002fec0003800000 */
.L_x_195:
[----:B------:R-:W-:Y:S01]  /*7c90*/  IMAD R5, R0, 0x8, R5 ;  /* 0x0000000800057824 */ /* 0x000fe200078e0205 */
[----:B------:R-:W-:-:S07]  /*7ca0*/  SHF.L.U32 R0, R2, 0x1f, RZ ;  /* 0x0000001f02007819 */ /* 0x000fce00000006ff */
.L_x_185:
[----:B--2---:R2:W3:Y:S02]  /*7cb0*/  SYNCS.PHASECHK.TRANS64.TRYWAIT P0, [R5+URZ], R0 ;  /* 0x00000000050075a7 */ /* 0x0044e4000800017f */
[----:B---3--:R-:W-:Y:S05]  /*7cc0*/  @!P0 NANOSLEEP.SYNCS 0x989680 ;  /* 0x009896800000895d */ /* 0x008fea0003900000 */
[----:B------:R-:W3:Y:S02]  /*7cd0*/  @!P0 SYNCS.PHASECHK.TRANS64 P0, [R5+URZ], R0 ;  /* 0x00000000050085a7 */ /* 0x000ee4000800007f */
[----:B---3--:R-:W-:Y:S05]  /*7ce0*/  @!P0 BRA `(.L_x_185) ;  /* 0xfffffffc00f08947 */ /* 0x008fea000383ffff */
.L_x_180:
[----:B------:R-:W-:Y:S05]  /*7cf0*/  BSYNC B0 ;  /* 0x0000000000007941 */ /* 0x000fea0003800000 */
.L_x_179:
[----:B------:R-:W-:Y:S05]  /*7d00*/  EXIT ;  /* 0x000000000000794d */ /* 0x000fea0003800000 */
.L_x_21:
[----:B-1----:R1:W2:Y:S02]  /*7d10*/  SYNCS.PHASECHK.TRANS64.TRYWAIT P1, [R3+URZ], R0 ;  /* 0x00000000030075a7 */ /* 0x0022a4000802017f */
[----:B--2---:R-:W-:Y:S05]  /*7d20*/  @!P1 NANOSLEEP.SYNCS 0x989680 ;  /* 0x009896800000995d */ /* 0x004fea0003900000 */
[----:B------:R-:W2:Y:S02]  /*7d30*/  @!P1 SYNCS.PHASECHK.TRANS64 P1, [R3+URZ], R0 ;  /* 0x00000000030095a7 */ /* 0x000ea4000802007f */
[----:B--2---:R-:W-:Y:S05]  /*7d40*/  @!P1 BRA `(.L_x_21) ;  /* 0xfffffffc00f09947 */ /* 0x004fea000383ffff */
[----:B------:R-:W-:Y:S05]  /*7d50*/  BRA `(.L_x_20) ;  /* 0xffffff9800787947 */ /* 0x000fea000383ffff */
.L_x_26:
[----:B-1----:R1:W2:Y:S02]  /*7d60*/  SYNCS.PHASECHK.TRANS64.TRYWAIT P1, [R5+URZ], R4 ;  /* 0x00000004050075a7 */ /* 0x0022a4000802017f */
[----:B--2---:R-:W-:Y:S05]  /*7d70*/  @!P1 NANOSLEEP.SYNCS 0x989680 ;  /* 0x009896800000995d */ /* 0x004fea0003900000 */
[----:B------:R-:W2:Y:S02]  /*7d80*/  @!P1 SYNCS.PHASECHK.TRANS64 P1, [R5+URZ], R4 ;  /* 0x00000004050095a7 */ /* 0x000ea4000802007f */
[----:B--2---:R-:W-:Y:S05]  /*7d90*/  @!P1 BRA `(.L_x_26) ;  /* 0xfffffffc00f09947 */ /* 0x004fea000383ffff */
[----:B------:R-:W-:Y:S05]  /*7da0*/  BRA `(.L_x_25) ;  /* 0xffffff9c00547947 */ /* 0x000fea000383ffff */
.L_x_167:
[----:B------:R-:W-:Y:S01]  /*7db0*/  BSSY B1, `(.L_x_186) ;  /* 0x0000006000017945 */ /* 0x000fe20003800000 */
[----:B------:R-:W-:-:S07]  /*7dc0*/  IMAD.MOV.U32 R15, RZ, RZ, -0x1 ;  /* 0xffffffffff0f7424 */ /* 0x000fce00078e00ff */
[----:B------:R-:W-:Y:S05]  /*7dd0*/  WARPSYNC.COLLECTIVE R15, `(.L_x_187) ;  /* 0x000000000f0c7348 */ /* 0x000fea0003c00000 */
[----:B------:R-:W-:Y:S02]  /*7de0*/  ELECT P6, UR62, PT ;  /* 0x00000000003e782f */ /* 0x000fe400038c0000 */
[----:B------:R-:W-:Y:S01]  /*7df0*/  MOV R14, UR62 ;  /* 0x0000003e000e7c02 */ /* 0x000fe20008000f00 */
[----:B------:R-:W-:Y:S10]  /*7e00*/  ENDCOLLECTIVE ;  /* 0x000000000000791b */ /* 0x000ff40003800000 */
.L_x_187:
[----:B------:R-:W-:Y:S05]  /*7e10*/  BSYNC B1 ;  /* 0x0000000000017941 */ /* 0x000fea0003800000 */
.L_x_186:
[----:B------:R-:W-:Y:S05]  /*7e20*/  BRA `(.L_x_188) ;  /* 0xfffffff000147947 */ /* 0x000fea000383ffff */
.L_x_170:
[----:B0-----:R0:W1:Y:S02]  /*7e30*/  SYNCS.PHASECHK.TRANS64.TRYWAIT P0, [R20+URZ+0x20], R7 ;  /* 0x00002007140075a7 */ /* 0x001064000800017f */
[----:B-1----:R-:W-:Y:S05]  /*7e40*/  @!P0 NANOSLEEP.SYNCS 0x989680 ;  /* 0x009896800000895d */ /* 0x002fea0003900000 */
[----:B------:R-:W1:Y:S02]  /*7e50*/  @!P0 SYNCS.PHASECHK.TRANS64 P0, [R20+URZ+0x20], R7 ;  /* 0x00002007140085a7 */ /* 0x000e64000800007f */
[----:B-1----:R-:W-:Y:S05]  /*7e60*/  @!P0 BRA `(.L_x_170) ;  /* 0xfffffffc00f08947 */ /* 0x002fea000383ffff */
[----:B------:R-:W-:Y:S05]  /*7e70*/  BRA `(.L_x_189) ;  /* 0xfffffff0005c7947 */ /* 0x000fea000383ffff */
.L_x_178:
[----:B------:R-:W-:Y:S01]  /*7e80*/  BSSY B0, `(.L_x_190) ;  /* 0x0000006000007945 */ /* 0x000fe20003800000 */
[----:B------:R-:W-:-:S07]  /*7e90*/  IMAD.MOV.U32 R15, RZ, RZ, -0x1 ;  /* 0xffffffffff0f7424 */ /* 0x000fce00078e00ff */
[----:B------:R-:W-:Y:S05]  /*7ea0*/  WARPSYNC.COLLECTIVE R15, `(.L_x_191) ;  /* 0x000000000f0c7348 */ /* 0x000fea0003c00000 */
[----:B------:R-:W-:Y:S02]  /*7eb0*/  ELECT P6, UR62, PT ;  /* 0x00000000003e782f */ /* 0x000fe400038c0000 */
[----:B------:R-:W-:Y:S01]  /*7ec0*/  MOV R14, UR62 ;  /* 0x0000003e000e7c02 */ /* 0x000fe20008000f00 */
[----:B------:R-:W-:Y:S10]  /*7ed0*/  ENDCOLLECTIVE ;  /* 0x000000000000791b */ /* 0x000ff40003800000 */
.L_x_191:
[----:B------:R-:W-:Y:S05]  /*7ee0*/  BSYNC B0 ;  /* 0x0000000000007941 */ /* 0x000fea0003800000 */
.L_x_190:
[----:B------:R-:W-:Y:S05]  /*7ef0*/  BRA `(.L_x_192) ;  /* 0xfffffff800d07947 */ /* 0x000fea000383ffff */
.L_x_182:
[----:B0-----:R0:W1:Y:S02]  /*7f00*/  SYNCS.PHASECHK.TRANS64.TRYWAIT P0, [R7+URZ], R2 ;  /* 0x00000002070075a7 */ /* 0x001064000800017f */
[----:B-1----:R-:W-:Y:S05]  /*7f10*/  @!P0 NANOSLEEP.SYNCS 0x989680 ;  /* 0x009896800000895d */ /* 0x002fea0003900000 */
[----:B------:R-:W1:Y:S02]  /*7f20*/  @!P0 SYNCS.PHASECHK.TRANS64 P0, [R7+URZ], R2 ;  /* 0x00000002070085a7 */ /* 0x000e64000800007f */
[----:B-1----:R-:W-:Y:S05]  /*7f30*/  @!P0 BRA `(.L_x_182) ;  /* 0xfffffffc00f08947 */ /* 0x002fea000383ffff */
[----:B------:R-:W-:Y:S05]  /*7f40*/  BRA `(.L_x_193) ;  /* 0xfffffffc00107947 */ /* 0x000fea000383ffff */
.L_x_183:
[----:B0-----:R0:W1:Y:S02]  /*7f50*/  SYNCS.PHASECHK.TRANS64.TRYWAIT P0, [R6+URZ], R3 ;  /* 0x00000003060075a7 */ /* 0x001064000800017f */
[----:B-1----:R-:W-:Y:S05]  /*7f60*/  @!P0 NANOSLEEP.SYNCS 0x989680 ;  /* 0x009896800000895d */ /* 0x002fea0003900000 */
[----:B------:R-:W1:Y:S02]  /*7f70*/  @!P0 SYNCS.PHASECHK.TRANS64 P0, [R6+URZ], R3 ;  /* 0x00000003060085a7 */ /* 0x000e64000800007f */
[----:B-1----:R-:W-:Y:S05]  /*7f80*/  @!P0 BRA `(.L_x_183) ;  /* 0xfffffffc00f08947 */ /* 0x002fea000383ffff */
[----:B------:R-:W-:Y:S05]  /*7f90*/  BRA `(.L_x_194) ;  /* 0xfffffffc00207947 */ /* 0x000fea000383ffff */
.L_x_184:
[----:B-1----:R1:W2:Y:S02]  /*7fa0*/  SYNCS.PHASECHK.TRANS64.TRYWAIT P0, [R7+URZ], R4 ;  /* 0x00000004070075a7 */ /* 0x0022a4000800017f */
[----:B--2---:R-:W-:Y:S05]  /*7fb0*/  @!P0 NANOSLEEP.SYNCS 0x989680 ;  /* 0x009896800000895d */ /* 0x004fea0003900000 */
[----:B------:R-:W2:Y:S02]  /*7fc0*/  @!P0 SYNCS.PHASECHK.TRANS64 P0, [R7+URZ], R4 ;  /* 0x00000004070085a7 */ /* 0x000ea4000800007f */
[----:B--2---:R-:W-:Y:S05]  /*7fd0*/  @!P0 BRA `(.L_x_184) ;  /* 0xfffffffc00f08947 */ /* 0x004fea000383ffff */
[----:B------:R-:W-:Y:S05]  /*7fe0*/  BRA `(.L_x_195) ;  /* 0xfffffffc00287947 */ /* 0x000fea000383ffff */
.L_x_196:
[----:B------:R-:W-:-:S00]  /*7ff0*/  BRA `(.L_x_196) ;  /* 0xfffffffc00fc7947 */ /* 0x000fc0000383ffff */
[----:B------:R-:W-:-:S00]  /*8000*/  NOP ;  /* 0x0000000000007918 */ /* 0x000fc00000000000 */
[----:B------:R-:W-:-:S00]  /*8010*/  NOP ;  /* 0x0000000000007918 */ /* 0x000fc00000000000 */
[----:B------:R-:W-:-:S00]  /*8020*/  NOP ;  /* 0x0000000000007918 */ /* 0x000fc00000000000 */
[----:B------:R-:W-:-:S00]  /*8030*/  NOP ;  /* 0x0000000000007918 */ /* 0x000fc00000000000 */
[----:B------:R-:W-:-:S00]  /*8040*/  NOP ;  /* 0x0000000000007918 */ /* 0x000fc00000000000 */
[----:B------:R-:W-:-:S00]  /*8050*/  NOP ;  /* 0x0000000000007918 */ /* 0x000fc00000000000 */
[----:B------:R-:W-:-:S00]  /*8060*/  NOP ;  /* 0x0000000000007918 */ /* 0x000fc00000000000 */
[----:B------:R-:W-:-:S00]  /*8070*/  NOP ;  /* 0x0000000000007918 */ /* 0x000fc00000000000 */
.L_x_197:


//--------------------- .nv.global.init           --------------------------
	.section	.nv.global.init,"aw",@progbits
.nv.global.init:
	.type		$str$22,@object
	.size		$str$22,($str$23 - $str$22)
$str$22:
        /*0000*/ 	.byte	0x6b, 0x5f, 0x74, 0x69, 0x6c, 0x65, 0x5f, 0x63, 0x6f, 0x75, 0x6e, 0x74, 0x20, 0x3e, 0x3d, 0x20
        /*0010*/ 	.byte	0x31, 0x00
	.type		$str$23,@object
	.size		$str$23,(__unnamed_1 - $str$23)
$str$23:
        /*0012*/ 	.byte	0x2f, 0x74, 0x6d, 0x70, 0x2f, 0x63, 0x75, 0x74, 0x6c, 0x61, 0x73, 0x73, 0x5f, 0x73, 0x77, 0x65
        /*0022*/ 	.byte	0x65, 0x70, 0x5f, 0x73, 0x72, 0x63, 0x2f, 0x69, 0x6e, 0x63, 0x6c, 0x75, 0x64, 0x65, 0x2f, 0x63
        /*0032*/ 	.byte	0x75, 0x74, 0x6c, 0x61, 0x73, 0x73, 0x2f, 0x67, 0x65, 0x6d, 0x6d, 0x2f, 0x63, 0x6f, 0x6c, 0x6c
        /*0042*/ 	.byte	0x65, 0x63, 0x74, 0x69, 0x76, 0x65, 0x2f, 0x73, 0x6d, 0x39, 0x30, 0x5f, 0x6d, 0x6d, 0x61, 0x5f
        /*0052*/ 	.byte	0x74, 0x6d, 0x61, 0x5f, 0x67, 0x6d, 0x6d, 0x61, 0x5f, 0x73, 0x73, 0x5f, 0x77, 0x61, 0x72, 0x70
        /*0062*/ 	.byte	0x73, 0x70, 0x65, 0x63, 0x69, 0x61, 0x6c, 0x69, 0x7a, 0x65, 0x64, 0x2e, 0x68, 0x70, 0x70, 0x00
	.type		__unnamed_1,@object
	.size		__unnamed_1,(.L_0 - __unnamed_1)
__unnamed_1:
        /*0072*/ 	.byte	0x76, 0x6f, 0x69, 0x64, 0x20, 0x63, 0x75, 0x74, 0x6c, 0x61, 0x73, 0x73, 0x3a, 0x3a, 0x67, 0x65
        /* <DEDUP_REMOVED lines=180> */
        /*0bc2*/ 	.byte	0x74, 0x69, 0x74, 0x79, 0x5d, 0x00
.L_0:


//--------------------- .nv.shared._ZN7cutlass13device_kernelINS_4gemm6kernel13GemmUniversalIN4cute5tupleIJiiiiEEENS1_10collective13CollectiveMmaINS1_34MainloopSm90TmaGmmaWarpSpecializedILi4ENS5_IJNS4_1CILi1EEENSA_ILi2EEESB_EEENS1_35KernelTmaWarpSpecializedCooperativeEEENS5_IJNSA_ILi128EEESG_NSA_ILi64EEEEEENS_6half_tENS5_IJlSB_lEEESJ_NS5_IJSB_llEEENS4_8TiledMMAINS4_8MMA_AtomIJNS4_4SM904GMMA26MMA_64x128x16_F32F16F16_SSILNSP_5MajorE0ELSR_1ELNSP_7ScaleInE1ELSS_1EEEEEENS4_6LayoutINS5_IJSC_SB_SB_EEENS5_IJSB_NSA_ILi0EEESX_EEEEENS5_IJNS4_10UnderscoreES10_S10_EEEEENS4_23SM90_TMA_LOAD_MULTICASTENS4_14ComposedLayoutINS4_7SwizzleILi3ELi4ELi3EEENS4_18smem_ptr_flag_bitsILi16EEENSV_INS5_IJNSA_ILi8EEESH_EEENS5_IJSH_SB_EEEEEEEvNS4_8identityENS4_13SM90_TMA_LOADENS14_IS16_S18_NSV_INS5_IJSH_S19_EEENS5_IJSB_SH_EEEEEEEvS1E_EENS_8epilogue10collective6detail29Sm90TmaWarpSpecializedAdapterINS1M_15DefaultEpilogueISJ_SK_SK_NS1L_6thread17LinearCombinationISJ_Li1EffLNS1Q_9ScaleType4KindE0ELNS_15FloatRoundStyleE2ESJ_EENS1_15EpilogueDefaultEEEEEvvEEEEvNT_6ParamsE --------------------------
	.section	.nv.shared._ZN7cutlass13device_kernelINS_4gemm6kernel13GemmUniversalIN4cute5tupleIJiiiiEEENS1_10collective13CollectiveMmaINS1_34MainloopSm90TmaGmmaWarpSpecializedILi4ENS5_IJNS4_1CILi1EEENSA_ILi2EEESB_EEENS1_35KernelTmaWarpSpecializedCooperativeEEENS5_IJNSA_ILi128EEESG_NSA_ILi64EEEEEENS_6half_tENS5_IJlSB_lEEESJ_NS5_IJSB_llEEENS4_8TiledMMAINS4_8MMA_AtomIJNS4_4SM904GMMA26MMA_64x128x16_F32F16F16_SSILNSP_5MajorE0ELSR_1ELNSP_7ScaleInE1ELSS_1EEEEEENS4_6LayoutINS5_IJSC_SB_SB_EEENS5_IJSB_NSA_ILi0EEESX_EEEEENS5_IJNS4_10UnderscoreES10_S10_EEEEENS4_23SM90_TMA_LOAD_MULTICASTENS4_14ComposedLayoutINS4_7SwizzleILi3ELi4ELi3EEENS4_18smem_ptr_flag_bitsILi16EEENSV_INS5_IJNSA_ILi8EEESH_EEENS5_IJSH_SB_EEEEEEEvNS4_8identityENS4_13SM90_TMA_LOADENS14_IS16_S18_NSV_INS5_IJSH_S19_EEENS5_IJSB_SH_EEEEEEEvS1E_EENS_8epilogue10collective6detail29Sm90TmaWarpSpecializedAdapterINS1M_15DefaultEpilogueISJ_SK_SK_NS1L_6thread17LinearCombinationISJ_Li1EffLNS1Q_9ScaleType4KindE0ELNS_15FloatRoundStyleE2ESJ_EENS1_15EpilogueDefaultEEEEEvvEEEEvNT_6ParamsE,"aw",@nobits
	.sectionflags	@""
	.align	16
	.zero		1024


//--------------------- .nv.shared.reserved.0     --------------------------
	.section	.nv.shared.reserved.0,"aw",@nobits
	.weak		__nv_reservedSMEM_offset_0_alias
	.size		__nv_reservedSMEM_offset_0_alias, 0, 0
	.other		__nv_reservedSMEM_offset_0_alias,@"STO_CUDA_RESERVED_SHARED STV_DEFAULT"
__nv_reservedSMEM_offset_0_alias:
	.zero		0


//--------------------- .nv.global                --------------------------
	.section	.nv.global,"aw",@nobits
.nv.global:
	.type		_ZN40_INTERNAL_2ddeb194_4_k_cu_afad52ea_364474cute1_E,@object
	.size		_ZN40_INTERNAL_2ddeb194_4_k_cu_afad52ea_364474cute1_E,(_ZN40_INTERNAL_2ddeb194_4_k_cu_afad52ea_364474cuda3std3__45__cpo6cbeginE - _ZN40_INTERNAL_2ddeb194_4_k_cu_afad52ea_364474cute1_E)
_ZN40_INTERNAL_2ddeb194_4_k_cu_afad52ea_364474cute1_E:
	.zero		1
	.type		_ZN40_INTERNAL_2ddeb194_4_k_cu_afad52ea_364474cuda3std3__45__cpo6cbeginE,@object
	.size		_ZN40_INTERNAL_2ddeb194_4_k_cu_afad52ea_364474cuda3std3__45__cpo6cbeginE,(_ZN40_INTERNAL_2ddeb194_4_k_cu_afad52ea_364474cuda3std3__48in_placeE - _ZN40_INTERNAL_2ddeb194_4_k_cu_afad52ea_364474cuda3std3__45__cpo6cbeginE)
_ZN40_INTERNAL_2ddeb194_4_k_cu_afad52ea_364474cuda3std3__45__cpo6cbeginE:
	.zero		1
	.type		_ZN40_INTERNAL_2ddeb194_4_k_cu_afad52ea_364474cuda3std3__48in_placeE,@object
	.size		_ZN40_INTERNAL_2ddeb194_4_k_cu_afad52ea_364474cuda3std3__48in_placeE,(_ZN40_INTERNAL_2ddeb194_4_k_cu_afad52ea_364474cuda3std6ranges3__45__cpo9iter_moveE - _ZN40_INTERNAL_2ddeb194_4_k_cu_afad52ea_364474cuda3std3__48in_placeE)
_ZN40_INTERNAL_2ddeb194_4_k_cu_afad52ea_364474cuda3std3__48in_placeE:
	.zero		1
	.type		_ZN40_INTERNAL_2ddeb194_4_k_cu_afad52ea_364474cuda3std6ranges3__45__cpo9iter_moveE,@object
	.size		_ZN40_INTERNAL_2ddeb194_4_k_cu_afad52ea_364474cuda3std6ranges3__45__cpo9iter_moveE,(_ZN40_INTERNAL_2ddeb194_4_k_cu_afad52ea_364474cuda3std3__45__cpo5beginE - _ZN40_INTERNAL_2ddeb194_4_k_cu_afad52ea_364474cuda3std6ranges3__45__cpo9iter_moveE)
_ZN40_INTERNAL_2ddeb194_4_k_cu_afad52ea_364474cuda3std6ranges3__45__cpo9iter_moveE:
	.zero		1
	.type		_ZN40_INTERNAL_2ddeb194_4_k_cu_afad52ea_364474cuda3std3__45__cpo5beginE,@object
	.size		_ZN40_INTERNAL_2ddeb194_4_k_cu_afad52ea_364474cuda3std3__45__cpo5beginE,(_ZN40_INTERNAL_2ddeb194_4_k_cu_afad52ea_364474cuda3std3__442_GLOBAL__N__2ddeb194_4_k_cu_afad52ea_364476ignoreE - _ZN40_INTERNAL_2ddeb194_4_k_cu_afad52ea_364474cuda3std3__45__cpo5beginE)
_ZN40_INTERNAL_2ddeb194_4_k_cu_afad52ea_364474cuda3std3__45__cpo5beginE:
	.zero		1
	.type		_ZN40_INTERNAL_2ddeb194_4_k_cu_afad52ea_364474cuda3std3__442_GLOBAL__N__2ddeb194_4_k_cu_afad52ea_364476ignoreE,@object
	.size		_ZN40_INTERNAL_2ddeb194_4_k_cu_afad52ea_364474cuda3std3__442_GLOBAL__N__2ddeb194_4_k_cu_afad52ea_364476ignoreE,(_ZN40_INTERNAL_2ddeb194_4_k_cu_afad52ea_364474cute7productE - _ZN40_INTERNAL_2ddeb194_4_k_cu_afad52ea_364474cuda3std3__442_GLOBAL__N__2ddeb194_4_k_cu_afad52ea_364476ignoreE)
_ZN40_INTERNAL_2ddeb194_4_k_cu_afad52ea_364474cuda3std3__442_GLOBAL__N__2ddeb194_4_k_cu_afad52ea_364476ignoreE:
	.zero		1
	.type		_ZN40_INTERNAL_2ddeb194_4_k_cu_afad52ea_364474cute7productE,@object
	.size		_ZN40_INTERNAL_2ddeb194_4_k_cu_afad52ea_364474cute7productE,(_ZN40_INTERNAL_2ddeb194_4_k_cu_afad52ea_364474cuda3std3__45__cpo3endE - _ZN40_INTERNAL_2ddeb194_4_k_cu_afad52ea_364474cute7productE)
_ZN40_INTERNAL_2ddeb194_4_k_cu_afad52ea_364474cute7productE:
	.zero		1
	.type		_ZN40_INTERNAL_2ddeb194_4_k_cu_afad52ea_364474cuda3std3__45__cpo3endE,@object
	.size		_ZN40_INTERNAL_2ddeb194_4_k_cu_afad52ea_364474cuda3std3__45__cpo3endE,(_ZN40_INTERNAL_2ddeb194_4_k_cu_afad52ea_364474cuda3std3__419piecewise_constructE - _ZN40_INTERNAL_2ddeb194_4_k_cu_afad52ea_364474cuda3std3__45__cpo3endE)
_ZN40_INTERNAL_2ddeb194_4_k_cu_afad52ea_364474cuda3std3__45__cpo3endE:
	.zero		1
	.type		_ZN40_INTERNAL_2ddeb194_4_k_cu_afad52ea_364474cuda3std3__419piecewise_constructE,@object
	.size		_ZN40_INTERNAL_2ddeb194_4_k_cu_afad52ea_364474cuda3std3__419piecewise_constructE,(_ZN40_INTERNAL_2ddeb194_4_k_cu_afad52ea_364474cuda3std3__45__cpo4cendE - _ZN40_INTERNAL_2ddeb194_4_k_cu_afad52ea_364474cuda3std3__419piecewise_constructE)
_ZN40_INTERNAL_2ddeb194_4_k_cu_afad52ea_364474cuda3std3__419piecewise_constructE:
	.zero		1
	.type		_ZN40_INTERNAL_2ddeb194_4_k_cu_afad52ea_364474cuda3std3__45__cpo4cendE,@object
	.size		_ZN40_INTERNAL_2ddeb194_4_k_cu_afad52ea_364474cuda3std3__45__cpo4cendE,(_ZN40_INTERNAL_2ddeb194_4_k_cu_afad52ea_364474cuda3std6ranges3__45__cpo4swapE - _ZN40_INTERNAL_2ddeb194_4_k_cu_afad52ea_364474cuda3std3__45__cpo4cendE)
_ZN40_INTERNAL_2ddeb194_4_k_cu_afad52ea_364474cuda3std3__45__cpo4cendE:
	.zero		1
	.type		_ZN40_INTERNAL_2ddeb194_4_k_cu_afad52ea_364474cuda3std6ranges3__45__cpo4swapE,@object
	.size		_ZN40_INTERNAL_2ddeb194_4_k_cu_afad52ea_364474cuda3std6ranges3__45__cpo4swapE,(.L_8 - _ZN40_INTERNAL_2ddeb194_4_k_cu_afad52ea_364474cuda3std6ranges3__45__cpo4swapE)
_ZN40_INTERNAL_2ddeb194_4_k_cu_afad52ea_364474cuda3std6ranges3__45__cpo4swapE:
	.zero		1
.L_8:


//--------------------- .nv.constant0._ZN7cutlass13device_kernelINS_4gemm6kernel13GemmUniversalIN4cute5tupleIJiiiiEEENS1_10collective13CollectiveMmaINS1_34MainloopSm90TmaGmmaWarpSpecializedILi4ENS5_IJNS4_1CILi1EEENSA_ILi2EEESB_EEENS1_35KernelTmaWarpSpecializedCooperativeEEENS5_IJNSA_ILi128EEESG_NSA_ILi64EEEEEENS_6half_tENS5_IJlSB_lEEESJ_NS5_IJSB_llEEENS4_8TiledMMAINS4_8MMA_AtomIJNS4_4SM904GMMA26MMA_64x128x16_F32F16F16_SSILNSP_5MajorE0ELSR_1ELNSP_7ScaleInE1ELSS_1EEEEEENS4_6LayoutINS5_IJSC_SB_SB_EEENS5_IJSB_NSA_ILi0EEESX_EEEEENS5_IJNS4_10UnderscoreES10_S10_EEEEENS4_23SM90_TMA_LOAD_MULTICASTENS4_14ComposedLayoutINS4_7SwizzleILi3ELi4ELi3EEENS4_18smem_ptr_flag_bitsILi16EEENSV_INS5_IJNSA_ILi8EEESH_EEENS5_IJSH_SB_EEEEEEEvNS4_8identityENS4_13SM90_TMA_LOADENS14_IS16_S18_NSV_INS5_IJSH_S19_EEENS5_IJSB_SH_EEEEEEEvS1E_EENS_8epilogue10collective6detail29Sm90TmaWarpSpecializedAdapterINS1M_15DefaultEpilogueISJ_SK_SK_NS1L_6thread17LinearCombinationISJ_Li1EffLNS1Q_9ScaleType4KindE0ELNS_15FloatRoundStyleE2ESJ_EENS1_15EpilogueDefaultEEEEEvvEEEEvNT_6ParamsE --------------------------
	.section	.nv.constant0._ZN7cutlass13device_kernelINS_4gemm6kernel13GemmUniversalIN4cute5tupleIJiiiiEEENS1_10collective13CollectiveMmaINS1_34MainloopSm90TmaGmmaWarpSpecializedILi4ENS5_IJNS4_1CILi1EEENSA_ILi2EEESB_EEENS1_35KernelTmaWarpSpecializedCooperativeEEENS5_IJNSA_ILi128EEESG_NSA_ILi64EEEEEENS_6half_tENS5_IJlSB_lEEESJ_NS5_IJSB_llEEENS4_8TiledMMAINS4_8MMA_AtomIJNS4_4SM904GMMA26MMA_64x128x16_F32F16F16_SSILNSP_5MajorE0ELSR_1ELNSP_7ScaleInE1ELSS_1EEEEEENS4_6LayoutINS5_IJSC_SB_SB_EEENS5_IJSB_NSA_ILi0EEESX_EEEEENS5_IJNS4_10UnderscoreES10_S10_EEEEENS4_23SM90_TMA_LOAD_MULTICASTENS4_14ComposedLayoutINS4_7SwizzleILi3ELi4ELi3EEENS4_18smem_ptr_flag_bitsILi16EEENSV_INS5_IJNSA_ILi8EEESH_EEENS5_IJSH_SB_EEEEEEEvNS4_8identityENS4_13SM90_TMA_LOADENS14_IS16_S18_NSV_INS5_IJSH_S19_EEENS5_IJSB_SH_EEEEEEEvS1E_EENS_8epilogue10collective6detail29Sm90TmaWarpSpecializedAdapterINS1M_15DefaultEpilogueISJ_SK_SK_NS1L_6thread17LinearCombinationISJ_Li1EffLNS1Q_9ScaleType4KindE0ELNS_15FloatRoundStyleE2ESJ_EENS1_15EpilogueDefaultEEEEEvvEEEEvNT_6ParamsE,"a",@progbits
	.sectionflags	@""
	.align	4
.nv.constant0._ZN7cutlass13device_kernelINS_4gemm6kernel13GemmUniversalIN4cute5tupleIJiiiiEEENS1_10collective13CollectiveMmaINS1_34MainloopSm90TmaGmmaWarpSpecializedILi4ENS5_IJNS4_1CILi1EEENSA_ILi2EEESB_EEENS1_35KernelTmaWarpSpecializedCooperativeEEENS5_IJNSA_ILi128EEESG_NSA_ILi64EEEEEENS_6half_tENS5_IJlSB_lEEESJ_NS5_IJSB_llEEENS4_8TiledMMAINS4_8MMA_AtomIJNS4_4SM904GMMA26MMA_64x128x16_F32F16F16_SSILNSP_5MajorE0ELSR_1ELNSP_7ScaleInE1ELSS_1EEEEEENS4_6LayoutINS5_IJSC_SB_SB_EEENS5_IJSB_NSA_ILi0EEESX_EEEEENS5_IJNS4_10UnderscoreES10_S10_EEEEENS4_23SM90_TMA_LOAD_MULTICASTENS4_14ComposedLayoutINS4_7SwizzleILi3ELi4ELi3EEENS4_18smem_ptr_flag_bitsILi16EEENSV_INS5_IJNSA_ILi8EEESH_EEENS5_IJSH_SB_EEEEEEEvNS4_8identityENS4_13SM90_TMA_LOADENS14_IS16_S18_NSV_INS5_IJSH_S19_EEENS5_IJSB_SH_EEEEEEEvS1E_EENS_8epilogue10collective6detail29Sm90TmaWarpSpecializedAdapterINS1M_15DefaultEpilogueISJ_SK_SK_NS1L_6thread17LinearCombinationISJ_Li1EffLNS1Q_9ScaleType4KindE0ELNS_15FloatRoundStyleE2ESJ_EENS1_15EpilogueDefaultEEEEEvvEEEEvNT_6ParamsE:
	.zero		1664


//--------------------- SYMBOLS --------------------------

	.type		.nv.reservedSmem.offset0,@object
	.size		.nv.reservedSmem.offset0,0x4
	.type		__assertfail,@function
